	.target	sm_90a

	.elftype	@"ET_EXEC"


//--------------------- .note.nv.tkinfo           --------------------------
	.section	.note.nv.tkinfo,"",@"SHT_NOTE"
	.sectionflags	@"SHF_NOTE_NV_TKINFO"
	.tkinfo
        /*0018*/ 	.word	0x00000002
        /*0030*/ 	.string	""
        /*0030*/ 	.string	"ptxas"
        /*0030*/ 	.string	"Cuda compilation tools, release 13.0, V13.0.88"
        /*0030*/ 	.string	"Build cuda_13.0.r13.0/compiler.36424714_0"
        /*0030*/ 	.string	"-arch sm_90a -m 64 "



//--------------------- .note.nv.cuinfo           --------------------------
	.section	.note.nv.cuinfo,"",@"SHT_NOTE"
	.sectionflags	@"SHF_NOTE_NV_CUINFO"
        /*0018*/ 	.short	0x0002
        /*001a*/ 	.short	0x005a
        /*001c*/ 	.short	0x0082
	.zero		2


//--------------------- .nv.info                  --------------------------
	.section	.nv.info,"",@"SHT_CUDA_INFO"
	.align	4


	//----- nvinfo : EIATTR_REGCOUNT
	.align		4
        /*0000*/ 	.byte	0x04, 0x2f
        /*0002*/ 	.short	(.L_16 - .L_15)
	.align		4
.L_15:
        /*0004*/ 	.word	index@(_ZN7cutlass13device_kernelINS_4fmha6kernel28FmhaKernelTmaWarpSpecializedINS1_10collective30FmhaMainloopTmaWarpSpecializedINS_6half_tEffN4cute5tupleIJNS7_1CILi128EEENS9_ILi64EEENS9_ILi80EEEEEENS8_IJiNS9_ILi1EEENS8_IJiiEEEEEESG_SG_NS4_14ResidualFusionEJEEENS4_15FmhaFwdEpilogueIS6_fNS8_IJSB_SC_SB_EEEEENS2_23IndividualTileSchedulerEJEEEEEvNT_6ParamsE)
        /*0008*/ 	.word	0x000000a8


	//----- nvinfo : EIATTR_FRAME_SIZE
	.align		4
.L_16:
        /*000c*/ 	.byte	0x04, 0x11
        /*000e*/ 	.short	(.L_18 - .L_17)
	.align		4
.L_17:
        /*0010*/ 	.word	index@($__internal_0_$__cuda_sm20_rcp_rn_f32_slowpath)
        /*0014*/ 	.word	0x00000000


	//----- nvinfo : EIATTR_FRAME_SIZE
	.align		4
.L_18:
        /*0018*/ 	.byte	0x04, 0x11
        /*001a*/ 	.short	(.L_20 - .L_19)
	.align		4
.L_19:
        /*001c*/ 	.word	index@(_ZN7cutlass13device_kernelINS_4fmha6kernel28FmhaKernelTmaWarpSpecializedINS1_10collective30FmhaMainloopTmaWarpSpecializedINS_6half_tEffN4cute5tupleIJNS7_1CILi128EEENS9_ILi64EEENS9_ILi80EEEEEENS8_IJiNS9_ILi1EEENS8_IJiiEEEEEESG_SG_NS4_14ResidualFusionEJEEENS4_15FmhaFwdEpilogueIS6_fNS8_IJSB_SC_SB_EEEEENS2_23IndividualTileSchedulerEJEEEEEvNT_6ParamsE)
        /*0020*/ 	.word	0x00000000


	//----- nvinfo : EIATTR_MIN_STACK_SIZE
	.align		4
.L_20:
        /*0024*/ 	.byte	0x04, 0x12
        /*0026*/ 	.short	(.L_22 - .L_21)
	.align		4
.L_21:
        /*0028*/ 	.word	index@(_ZN7cutlass13device_kernelINS_4fmha6kernel28FmhaKernelTmaWarpSpecializedINS1_10collective30FmhaMainloopTmaWarpSpecializedINS_6half_tEffN4cute5tupleIJNS7_1CILi128EEENS9_ILi64EEENS9_ILi80EEEEEENS8_IJiNS9_ILi1EEENS8_IJiiEEEEEESG_SG_NS4_14ResidualFusionEJEEENS4_15FmhaFwdEpilogueIS6_fNS8_IJSB_SC_SB_EEEEENS2_23IndividualTileSchedulerEJEEEEEvNT_6ParamsE)
        /*002c*/ 	.word	0x00000000
.L_22:


//--------------------- .nv.compat                --------------------------
	.section	.nv.compat,"",@"SHT_CUDA_COMPAT_INFO"
	.align	4
        /*0000*/ 	.byte	0x02, 0x09, 0x01, 0x00, 0x02, 0x02, 0x04, 0x00, 0x02, 0x05, 0x05, 0x00, 0x03, 0x07, 0x01, 0x01
        /*0010*/ 	.byte	0x02, 0x03, 0x01, 0x00, 0x02, 0x06, 0x01, 0x00, 0x04, 0x0b, 0x08, 0x00, 0x00, 0x00, 0x00, 0x00
        /*0020*/ 	.byte	0x00, 0x00, 0x00, 0x00


//--------------------- .nv.info._ZN7cutlass13device_kernelINS_4fmha6kernel28FmhaKernelTmaWarpSpecializedINS1_10collective30FmhaMainloopTmaWarpSpecializedINS_6half_tEffN4cute5tupleIJNS7_1CILi128EEENS9_ILi64EEENS9_ILi80EEEEEENS8_IJiNS9_ILi1EEENS8_IJiiEEEEEESG_SG_NS4_14ResidualFusionEJEEENS4_15FmhaFwdEpilogueIS6_fNS8_IJSB_SC_SB_EEEEENS2_23IndividualTileSchedulerEJEEEEEvNT_6ParamsE --------------------------
	.section	.nv.info._ZN7cutlass13device_kernelINS_4fmha6kernel28FmhaKernelTmaWarpSpecializedINS1_10collective30FmhaMainloopTmaWarpSpecializedINS_6half_tEffN4cute5tupleIJNS7_1CILi128EEENS9_ILi64EEENS9_ILi80EEEEEENS8_IJiNS9_ILi1EEENS8_IJiiEEEEEESG_SG_NS4_14ResidualFusionEJEEENS4_15FmhaFwdEpilogueIS6_fNS8_IJSB_SC_SB_EEEEENS2_23IndividualTileSchedulerEJEEEEEvNT_6ParamsE,"",@"SHT_CUDA_INFO"
	.sectionflags	@""
	.align	4


	//----- nvinfo : EIATTR_CUDA_API_VERSION
	.align		4
        /*0000*/ 	.byte	0x04, 0x37
        /*0002*/ 	.short	(.L_24 - .L_23)
.L_23:
        /*0004*/ 	.word	0x00000082


	//----- nvinfo : EIATTR_KPARAM_INFO
	.align		4
.L_24:
        /*0008*/ 	.byte	0x04, 0x17
        /*000a*/ 	.short	(.L_26 - .L_25)
.L_25:
        /*000c*/ 	.word	0x00000000
        /*0010*/ 	.short	0x0000
        /*0012*/ 	.short	0x0070
        /*0014*/ 	.byte	0x00, 0xf0, 0x01, 0x20


	//----- nvinfo : EIATTR_SPARSE_MMA_MASK
	.align		4
.L_26:
        /*0018*/ 	.byte	0x03, 0x50
        /*001a*/ 	.short	0x0000


	//----- nvinfo : EIATTR_MAXREG_COUNT
	.align		4
        /*001c*/ 	.byte	0x03, 0x1b
        /*001e*/ 	.short	0x00a8


	//----- nvinfo : EIATTR_NUM_BARRIERS
	.align		4
        /*0020*/ 	.byte	0x02, 0x4c
        /*0022*/ 	.byte	0x02
	.zero		1


	//----- nvinfo : EIATTR_EXTERNS
	.align		4
        /*0024*/ 	.byte	0x04, 0x0f
        /*0026*/ 	.short	(.L_28 - .L_27)


	//   ....[0]....
	.align		4
.L_27:
        /*0028*/ 	.word	index@(__assertfail)


	//----- nvinfo : EIATTR_MERCURY_ISA_VERSION
	.align		4
.L_28:
        /*002c*/ 	.byte	0x03, 0x5f
        /*002e*/ 	.short	0x0101


	//----- nvinfo : EIATTR_INT_WARP_WIDE_INSTR_OFFSETS
	.align		4
        /*0030*/ 	.byte	0x04, 0x31
        /*0032*/ 	.short	(.L_30 - .L_29)


	//   ....[0]....
.L_29:
        /*0034*/ 	.word	0x000006f0


	//   ....[1]....
        /*0038*/ 	.word	0x00000700


	//   ....[2]....
        /*003c*/ 	.word	0x00000710


	//   ....[3]....
        /*0040*/ 	.word	0x00000720


	//   ....[4]....
        /*0044*/ 	.word	0x00000790


	//----- nvinfo : EIATTR_COOP_GROUP_MASK_REGIDS
	.align		4
.L_30:
        /*0048*/ 	.byte	0x04, 0x29
        /*004a*/ 	.short	(.L_32 - .L_31)


	//   ....[0]....
.L_31:
        /*004c*/ 	.word	0xffffffff


	//   ....[1]....
        /*0050*/ 	.word	0xffffffff


	//   ....[2]....
        /*0054*/ 	.word	0xffffffff


	//   ....[3]....
        /*0058*/ 	.word	0xffffffff


	//   ....[4]....
        /*005c*/ 	.word	0xffffffff


	//   ....[5]....
        /*0060*/ 	.word	0xffffffff


	//   ....[6]....
        /*0064*/ 	.word	0xffffffff


	//   ....[7]....
        /*0068*/ 	.word	0xffffffff


	//   ....[8]....
        /*006c*/ 	.word	0xffffffff


	//   ....[9]....
        /*0070*/ 	.word	0xffffffff


	//   ....[10]....
        /*0074*/ 	.word	0xffffffff


	//   ....[11]....
        /*0078*/ 	.word	0xffffffff


	//   ....[12]....
        /*007c*/ 	.word	0xffffffff


	//   ....[13]....
        /*0080*/ 	.word	0xffffffff


	//   ....[14]....
        /*0084*/ 	.word	0xffffffff


	//   ....[15]....
        /*0088*/ 	.word	0xffffffff


	//   ....[16]....
        /*008c*/ 	.word	0xffffffff


	//   ....[17]....
        /*0090*/ 	.word	0xffffffff


	//   ....[18]....
        /*0094*/ 	.word	0xffffffff


	//   ....[19]....
        /*0098*/ 	.word	0xffffffff


	//   ....[20]....
        /*009c*/ 	.word	0xffffffff


	//   ....[21]....
        /*00a0*/ 	.word	0xffffffff


	//----- nvinfo : EIATTR_COOP_GROUP_INSTR_OFFSETS
	.align		4
.L_32:
        /*00a4*/ 	.byte	0x04, 0x28
        /*00a6*/ 	.short	(.L_34 - .L_33)


	//   ....[0]....
.L_33:
        /*00a8*/ 	.word	0x00000050


	//   ....[1]....
        /*00ac*/ 	.word	0x00000080


	//   ....[2]....
        /*00b0*/ 	.word	0x000001b0


	//   ....[3]....
        /*00b4*/ 	.word	0x00000370


	//   ....[4]....
        /*00b8*/ 	.word	0x00000530


	//   ....[5]....
        /*00bc*/ 	.word	0x00000690


	//   ....[6]....
        /*00c0*/ 	.word	0x00001670


	//   ....[7]....
        /*00c4*/ 	.word	0x000016c0


	//   ....[8]....
        /*00c8*/ 	.word	0x00001a20


	//   ....[9]....
        /*00cc*/ 	.word	0x00001b10


	//   ....[10]....
        /*00d0*/ 	.word	0x00003100


	//   ....[11]....
        /*00d4*/ 	.word	0x00003130


	//   ....[12]....
        /*00d8*/ 	.word	0x00003430


	//   ....[13]....
        /*00dc*/ 	.word	0x00003550


	//   ....[14]....
        /*00e0*/ 	.word	0x00005380


	//   ....[15]....
        /*00e4*/ 	.word	0x000053e0


	//   ....[16]....
        /*00e8*/ 	.word	0x00005720


	//   ....[17]....
        /*00ec*/ 	.word	0x00005840


	//   ....[18]....
        /*00f0*/ 	.word	0x00006ea0


	//   ....[19]....
        /*00f4*/ 	.word	0x00006ee0


	//   ....[20]....
        /*00f8*/ 	.word	0x00006f20


	//   ....[21]....
        /*00fc*/ 	.word	0x00006f30


	//----- nvinfo : EIATTR_REG_RECONFIG
	.align		4
.L_34:
        /*0100*/ 	.byte	0x01, 0x54
	.zero		2


	//----- nvinfo : EIATTR_SYSCALL_OFFSETS
	.align		4
        /*0104*/ 	.byte	0x04, 0x46
        /*0106*/ 	.short	(.L_36 - .L_35)


	//   ....[0]....
.L_35:
        /*0108*/ 	.word	0x00007980


	//   ....[1]....
        /*010c*/ 	.word	0x00007ae0


	//----- nvinfo : EIATTR_MBARRIER_INSTR_OFFSETS
	.align		4
.L_36:
        /*0110*/ 	.byte	0x04, 0x39
        /*0112*/ 	.short	(.L_38 - .L_37)


	//   ....[0]....
.L_37:
        /*0114*/ 	.word	0x00000320
        /*0118*/ 	.word	0x000000ff
        /*011c*/ 	.word	0x00011850
        /*0120*/ 	.short	0x0100
        /*0122*/ 	.byte	0x06
	.zero		1


	//   ....[1]....
        /*0124*/ 	.word	0x00000330
        /*0128*/ 	.word	0x000000ff
        /*012c*/ 	.word	0x00011860
        /*0130*/ 	.short	0x0100
        /*0132*/ 	.byte	0x06
	.zero		1


	//   ....[2]....
        /*0134*/ 	.word	0x00000340
        /*0138*/ 	.word	0x000000ff
        /*013c*/ 	.word	0x00011858
        /*0140*/ 	.short	0x0100
        /*0142*/ 	.byte	0x06
	.zero		1


	//   ....[3]....
        /*0144*/ 	.word	0x00000350
        /*0148*/ 	.word	0x000000ff
        /*014c*/ 	.word	0x00011868
        /*0150*/ 	.short	0x0100
        /*0152*/ 	.byte	0x06
	.zero		1


	//   ....[4]....
        /*0154*/ 	.word	0x00000480
        /*0158*/ 	.word	0x000000ff
        /*015c*/ 	.word	0x00011800
        /*0160*/ 	.short	0x0100
        /*0162*/ 	.byte	0x06
	.zero		1


	//   ....[5]....
        /*0164*/ 	.word	0x00000490
        /*0168*/ 	.word	0x000000ff
        /*016c*/ 	.word	0x00011828
        /*0170*/ 	.short	0x0100
        /*0172*/ 	.byte	0x06
	.zero		1


	//   ....[6]....
        /*0174*/ 	.word	0x000004a0
        /*0178*/ 	.word	0x000000ff
        /*017c*/ 	.word	0x00011808
        /*0180*/ 	.short	0x0100
        /*0182*/ 	.byte	0x06
	.zero		1


	//   ....[7]....
        /*0184*/ 	.word	0x000004b0
        /*0188*/ 	.word	0x000000ff
        /*018c*/ 	.word	0x00011830
        /*0190*/ 	.short	0x0100
        /*0192*/ 	.byte	0x06
	.zero		1


	//   ....[8]....
        /*0194*/ 	.word	0x000004c0
        /*0198*/ 	.word	0x000000ff
        /*019c*/ 	.word	0x00011810
        /*01a0*/ 	.short	0x0100
        /*01a2*/ 	.byte	0x06
	.zero		1


	//   ....[9]....
        /*01a4*/ 	.word	0x000004d0
        /*01a8*/ 	.word	0x000000ff
        /*01ac*/ 	.word	0x00011838
        /*01b0*/ 	.short	0x0100
        /*01b2*/ 	.byte	0x06
	.zero		1


	//   ....[10]....
        /*01b4*/ 	.word	0x000004e0
        /*01b8*/ 	.word	0x000000ff
        /*01bc*/ 	.word	0x00011818
        /*01c0*/ 	.short	0x0100
        /*01c2*/ 	.byte	0x06
	.zero		1


	//   ....[11]....
        /*01c4*/ 	.word	0x000004f0
        /*01c8*/ 	.word	0x000000ff
        /*01cc*/ 	.word	0x00011840
        /*01d0*/ 	.short	0x0100
        /*01d2*/ 	.byte	0x06
	.zero		1


	//   ....[12]....
        /*01d4*/ 	.word	0x00000500
        /*01d8*/ 	.word	0x000000ff
        /*01dc*/ 	.word	0x00011820
        /*01e0*/ 	.short	0x0100
        /*01e2*/ 	.byte	0x06
	.zero		1


	//   ....[13]....
        /*01e4*/ 	.word	0x00000510
        /*01e8*/ 	.word	0x000000ff
        /*01ec*/ 	.word	0x00011848
        /*01f0*/ 	.short	0x0100
        /*01f2*/ 	.byte	0x06
	.zero		1


	//   ....[14]....
        /*01f4*/ 	.word	0x00000640
        /*01f8*/ 	.word	0x000000ff
        /*01fc*/ 	.word	0x00011870
        /*0200*/ 	.short	0x0100
        /*0202*/ 	.byte	0x06
	.zero		1


	//   ....[15]....
        /*0204*/ 	.word	0x00000650
        /*0208*/ 	.word	0x000000ff
        /*020c*/ 	.word	0x00011880
        /*0210*/ 	.short	0x0100
        /*0212*/ 	.byte	0x06
	.zero		1


	//   ....[16]....
        /*0214*/ 	.word	0x00000660
        /*0218*/ 	.word	0x000000ff
        /*021c*/ 	.word	0x00011878
        /*0220*/ 	.short	0x0100
        /*0222*/ 	.byte	0x06
	.zero		1


	//   ....[17]....
        /*0224*/ 	.word	0x00000670
        /*0228*/ 	.word	0x000000ff
        /*022c*/ 	.word	0x00011888
        /*0230*/ 	.short	0x0100
        /*0232*/ 	.byte	0x06
	.zero		1


	//   ....[18]....
        /*0234*/ 	.word	0x000007b0
        /*0238*/ 	.word	0x000000ff
        /*023c*/ 	.word	0x00011890
        /*0240*/ 	.short	0x0100
        /*0242*/ 	.byte	0x06
	.zero		1


	//   ....[19]....
        /*0244*/ 	.word	0x000007c0
        /*0248*/ 	.word	0x000000ff
        /*024c*/ 	.word	0x00011898
        /*0250*/ 	.short	0x0100
        /*0252*/ 	.byte	0x06
	.zero		1


	//   ....[20]....
        /*0254*/ 	.word	0x000007d0
        /*0258*/ 	.word	0x000000ff
        /*025c*/ 	.word	0x000118a0
        /*0260*/ 	.short	0x0100
        /*0262*/ 	.byte	0x06
	.zero		1


	//   ....[21]....
        /*0264*/ 	.word	0x000007e0
        /*0268*/ 	.word	0x000000ff
        /*026c*/ 	.word	0x000118a8
        /*0270*/ 	.short	0x0100
        /*0272*/ 	.byte	0x06
	.zero		1


	//   ....[22]....
        /*0274*/ 	.word	0x000008e0
        /*0278*/ 	.word	0x000000ff
        /*027c*/ 	.word	0x000118c0
        /*0280*/ 	.short	0x0100
        /*0282*/ 	.byte	0x06
	.zero		1


	//   ....[23]....
        /*0284*/ 	.word	0x000008f0
        /*0288*/ 	.word	0x000000ff
        /*028c*/ 	.word	0x000118e0
        /*0290*/ 	.short	0x0100
        /*0292*/ 	.byte	0x06
	.zero		1


	//   ....[24]....
        /*0294*/ 	.word	0x00000900
        /*0298*/ 	.word	0x000000ff
        /*029c*/ 	.word	0x000118c8
        /*02a0*/ 	.short	0x0100
        /*02a2*/ 	.byte	0x06
	.zero		1


	//   ....[25]....
        /*02a4*/ 	.word	0x00000910
        /*02a8*/ 	.word	0x000000ff
        /*02ac*/ 	.word	0x000118e8
        /*02b0*/ 	.short	0x0100
        /*02b2*/ 	.byte	0x06
	.zero		1


	//   ....[26]....
        /*02b4*/ 	.word	0x00000920
        /*02b8*/ 	.word	0x000000ff
        /*02bc*/ 	.word	0x000118d0
        /*02c0*/ 	.short	0x0100
        /*02c2*/ 	.byte	0x06
	.zero		1


	//   ....[27]....
        /*02c4*/ 	.word	0x00000930
        /*02c8*/ 	.word	0x000000ff
        /*02cc*/ 	.word	0x000118f0
        /*02d0*/ 	.short	0x0100
        /*02d2*/ 	.byte	0x06
	.zero		1


	//   ....[28]....
        /*02d4*/ 	.word	0x00000940
        /*02d8*/ 	.word	0x000000ff
        /*02dc*/ 	.word	0x000118d8
        /*02e0*/ 	.short	0x0100
        /*02e2*/ 	.byte	0x06
	.zero		1


	//   ....[29]....
        /*02e4*/ 	.word	0x00000950
        /*02e8*/ 	.word	0x000000ff
        /*02ec*/ 	.word	0x000118f8
        /*02f0*/ 	.short	0x0100
        /*02f2*/ 	.byte	0x06
	.zero		1


	//   ....[30]....
        /*02f4*/ 	.word	0x00000dd0
        /*02f8*/ 	.word	0x000000ff
        /*02fc*/ 	.word	0x00011850
        /*0300*/ 	.short	0x010a
        /*0302*/ 	.byte	0x08
	.zero		1


	//   ....[31]....
        /*0304*/ 	.word	0x00000e50
        /*0308*/ 	.word	0x000000ff
        /*030c*/ 	.word	0x00011800
        /*0310*/ 	.short	0x010a
        /*0312*/ 	.byte	0x24
	.zero		1


	//   ....[32]....
        /*0314*/ 	.word	0x00000ea0
        /*0318*/ 	.word	0x000000ff
        /*031c*/ 	.word	0xfffffff8
        /*0320*/ 	.short	0x010a
        /*0322*/ 	.byte	0x1c
	.zero		1


	//   ....[33]....
        /*0324*/ 	.word	0x000023b0
        /*0328*/ 	.word	0x00000006
        /*032c*/ 	.word	0x00000000
        /*0330*/ 	.short	0x0101
        /*0332*/ 	.byte	0x1d
	.zero		1


	//   ....[34]....
        /*0334*/ 	.word	0x00002590
        /*0338*/ 	.word	0x000000ff
        /*033c*/ 	.word	0x00011808
        /*0340*/ 	.short	0x010a
        /*0342*/ 	.byte	0x24
	.zero		1


	//   ....[35]....
        /*0344*/ 	.word	0x00002c70
        /*0348*/ 	.word	0x000000ff
        /*034c*/ 	.word	0x00000000
        /*0350*/ 	.short	0x0101
        /*0352*/ 	.byte	0x07
	.zero		1


	//   ....[36]....
        /*0354*/ 	.word	0x00002dd0
        /*0358*/ 	.word	0x000000ff
        /*035c*/ 	.word	0x00011800
        /*0360*/ 	.short	0x010a
        /*0362*/ 	.byte	0x0a
	.zero		1


	//   ....[37]....
        /*0364*/ 	.word	0x000040d0
        /*0368*/ 	.word	0x000000ff
        /*036c*/ 	.word	0x00011800
        /*0370*/ 	.short	0x010a
        /*0372*/ 	.byte	0x0a
	.zero		1


	//   ....[38]....
        /*0374*/ 	.word	0x00004360
        /*0378*/ 	.word	0x000000ff
        /*037c*/ 	.word	0x00011800
        /*0380*/ 	.short	0x010a
        /*0382*/ 	.byte	0x0a
	.zero		1


	//   ....[39]....
        /*0384*/ 	.word	0x00004a20
        /*0388*/ 	.word	0x000000ff
        /*038c*/ 	.word	0x00000000
        /*0390*/ 	.short	0x0101
        /*0392*/ 	.byte	0x0a
	.zero		1


	//   ....[40]....
        /*0394*/ 	.word	0x00004ad0
        /*0398*/ 	.word	0x000000ff
        /*039c*/ 	.word	0x00000000
        /*03a0*/ 	.short	0x0101
        /*03a2*/ 	.byte	0x04
	.zero		1


	//   ....[41]....
        /*03a4*/ 	.word	0x00004c80
        /*03a8*/ 	.word	0x000000ff
        /*03ac*/ 	.word	0x00011800
        /*03b0*/ 	.short	0x010a
        /*03b2*/ 	.byte	0x0a
	.zero		1


	//   ....[42]....
        /*03b4*/ 	.word	0x000063e0
        /*03b8*/ 	.word	0x000000ff
        /*03bc*/ 	.word	0x00011800
        /*03c0*/ 	.short	0x010a
        /*03c2*/ 	.byte	0x0a
	.zero		1


	//   ....[43]....
        /*03c4*/ 	.word	0x00006620
        /*03c8*/ 	.word	0x000000ff
        /*03cc*/ 	.word	0x00011800
        /*03d0*/ 	.short	0x010a
        /*03d2*/ 	.byte	0x0a
	.zero		1


	//   ....[44]....
        /*03d4*/ 	.word	0x00006ce0
        /*03d8*/ 	.word	0x000000ff
        /*03dc*/ 	.word	0x00000000
        /*03e0*/ 	.short	0x0101
        /*03e2*/ 	.byte	0x0a
	.zero		1


	//   ....[45]....
        /*03e4*/ 	.word	0x00006d90
        /*03e8*/ 	.word	0x000000ff
        /*03ec*/ 	.word	0x00000000
        /*03f0*/ 	.short	0x0101
        /*03f2*/ 	.byte	0x04
	.zero		1


	//   ....[46]....
        /*03f4*/ 	.word	0x00007490
        /*03f8*/ 	.word	0x000000ff
        /*03fc*/ 	.word	0x00000008
        /*0400*/ 	.short	0x010a
        /*0402*/ 	.byte	0x1c
	.zero		1


	//   ....[47]....
        /*0404*/ 	.word	0x000087c0
        /*0408*/ 	.word	0x00000000
        /*040c*/ 	.word	0x00011890
        /*0410*/ 	.short	0x0101
        /*0412*/ 	.byte	0x24
	.zero		1


	//   ....[48]....
        /*0414*/ 	.word	0x00008910
        /*0418*/ 	.word	0x00000004
        /*041c*/ 	.word	0x00011860
        /*0420*/ 	.short	0x010a
        /*0422*/ 	.byte	0x3f
	.zero		1


	//   ....[49]....
        /*0424*/ 	.word	0x00008d10
        /*0428*/ 	.word	0x00000002
        /*042c*/ 	.word	0x00011828
        /*0430*/ 	.short	0x010a
        /*0432*/ 	.byte	0x3f
	.zero		1


	//   ....[50]....
        /*0434*/ 	.word	0x00009110
        /*0438*/ 	.word	0x00000005
        /*043c*/ 	.word	0x00011860
        /*0440*/ 	.short	0x010a
        /*0442*/ 	.byte	0x3f
	.zero		1


	//   ....[51]....
        /*0444*/ 	.word	0x00009540
        /*0448*/ 	.word	0x00000004
        /*044c*/ 	.word	0x00011828
        /*0450*/ 	.short	0x010a
        /*0452*/ 	.byte	0x3f
	.zero		1


	//   ....[52]....
        /*0454*/ 	.word	0x00009a30
        /*0458*/ 	.word	0x00000006
        /*045c*/ 	.word	0x00011828
        /*0460*/ 	.short	0x010a
        /*0462*/ 	.byte	0x3f
	.zero		1


	//   ....[53]....
        /*0464*/ 	.word	0x00009e60
        /*0468*/ 	.word	0x00000006
        /*046c*/ 	.word	0x00011828
        /*0470*/ 	.short	0x010a
        /*0472*/ 	.byte	0x3f
	.zero		1


	//   ....[54]....
        /*0474*/ 	.word	0x0000a280
        /*0478*/ 	.word	0x00000003
        /*047c*/ 	.word	0x00011850
        /*0480*/ 	.short	0x010a
        /*0482*/ 	.byte	0x3f
	.zero		1


	//   ....[55]....
        /*0484*/ 	.word	0x0000a2e0
        /*0488*/ 	.word	0x00000002
        /*048c*/ 	.word	0x00011800
        /*0490*/ 	.short	0x010a
        /*0492*/ 	.byte	0x3f
	.zero		1


	//   ....[56]....
        /*0494*/ 	.word	0x0000a340
        /*0498*/ 	.word	0x00000003
        /*049c*/ 	.word	0xfffffff8
        /*04a0*/ 	.short	0x010a
        /*04a2*/ 	.byte	0x3f
	.zero		1


	//   ....[57]....
        /*04a4*/ 	.word	0x0000a3a0
        /*04a8*/ 	.word	0x00000008
        /*04ac*/ 	.word	0x00011808
        /*04b0*/ 	.short	0x010a
        /*04b2*/ 	.byte	0x3f
	.zero		1


	//   ....[58]....
        /*04b4*/ 	.word	0x0000a400
        /*04b8*/ 	.word	0x00000005
        /*04bc*/ 	.word	0x00011800
        /*04c0*/ 	.short	0x010a
        /*04c2*/ 	.byte	0x3f
	.zero		1


	//   ....[59]....
        /*04c4*/ 	.word	0x0000a460
        /*04c8*/ 	.word	0x00000009
        /*04cc*/ 	.word	0x00011800
        /*04d0*/ 	.short	0x010a
        /*04d2*/ 	.byte	0x3f
	.zero		1


	//   ....[60]....
        /*04d4*/ 	.word	0x0000a4c0
        /*04d8*/ 	.word	0x00000005
        /*04dc*/ 	.word	0x00011800
        /*04e0*/ 	.short	0x010a
        /*04e2*/ 	.byte	0x3f
	.zero		1


	//   ....[61]....
        /*04e4*/ 	.word	0x0000a520
        /*04e8*/ 	.word	0x00000009
        /*04ec*/ 	.word	0x00011800
        /*04f0*/ 	.short	0x010a
        /*04f2*/ 	.byte	0x3f
	.zero		1


	//   ....[62]....
        /*04f4*/ 	.word	0x0000a580
        /*04f8*/ 	.word	0x00000003
        /*04fc*/ 	.word	0x00000008
        /*0500*/ 	.short	0x010a
        /*0502*/ 	.byte	0x3f
	.zero		1


	//   ....[63]....
        /*0504*/ 	.word	0x0000a5d0
        /*0508*/ 	.word	0x00000004
        /*050c*/ 	.word	0x00011860
        /*0510*/ 	.short	0x010a
        /*0512*/ 	.byte	0x3f
	.zero		1


	//   ....[64]....
        /*0514*/ 	.word	0x0000a620
        /*0518*/ 	.word	0x00000002
        /*051c*/ 	.word	0x00011828
        /*0520*/ 	.short	0x010a
        /*0522*/ 	.byte	0x3f
	.zero		1


	//   ....[65]....
        /*0524*/ 	.word	0x0000a670
        /*0528*/ 	.word	0x00000005
        /*052c*/ 	.word	0x00011860
        /*0530*/ 	.short	0x010a
        /*0532*/ 	.byte	0x3f
	.zero		1


	//   ....[66]....
        /*0534*/ 	.word	0x0000a6c0
        /*0538*/ 	.word	0x00000004
        /*053c*/ 	.word	0x00011828
        /*0540*/ 	.short	0x010a
        /*0542*/ 	.byte	0x3f
	.zero		1


	//   ....[67]....
        /*0544*/ 	.word	0x0000a710
        /*0548*/ 	.word	0x00000006
        /*054c*/ 	.word	0x00011828
        /*0550*/ 	.short	0x010a
        /*0552*/ 	.byte	0x3f
	.zero		1


	//   ....[68]....
        /*0554*/ 	.word	0x0000a760
        /*0558*/ 	.word	0x00000006
        /*055c*/ 	.word	0x00011828
        /*0560*/ 	.short	0x010a
        /*0562*/ 	.byte	0x3f
	.zero		1


	//----- nvinfo : EIATTR_NUM_MBARRIERS
	.align		4
.L_38:
        /*0564*/ 	.byte	0x03, 0x38
        /*0566*/ 	.short	0x001e


	//----- nvinfo : EIATTR_EXIT_INSTR_OFFSETS
	.align		4
        /*0568*/ 	.byte	0x04, 0x1c
        /*056a*/ 	.short	(.L_40 - .L_39)


	//   ....[0]....
.L_39:
        /*056c*/ 	.word	0x000009f0


	//   ....[1]....
        /*0570*/ 	.word	0x000087d0


	//   ....[2]....
        /*0574*/ 	.word	0x00008810


	//   ....[3]....
        /*0578*/ 	.word	0x00009900


	//   ....[4]....
        /*057c*/ 	.word	0x0000a260


	//----- nvinfo : EIATTR_MAX_THREADS
	.align		4
.L_40:
        /*0580*/ 	.byte	0x04, 0x05
        /*0582*/ 	.short	(.L_42 - .L_41)
.L_41:
        /*0584*/ 	.word	0x00000180
        /*0588*/ 	.word	0x00000001
        /*058c*/ 	.word	0x00000001


	//----- nvinfo : EIATTR_CRS_STACK_SIZE
	.align		4
.L_42:
        /*0590*/ 	.byte	0x04, 0x1e
        /*0592*/ 	.short	(.L_44 - .L_43)
.L_43:
        /*0594*/ 	.word	0x00000000


	//----- nvinfo : EIATTR_CBANK_PARAM_SIZE
	.align		4
.L_44:
        /*0598*/ 	.byte	0x03, 0x19
        /*059a*/ 	.short	0x0870


	//----- nvinfo : EIATTR_PARAM_CBANK
	.align		4
        /*059c*/ 	.byte	0x04, 0x0a
        /*059e*/ 	.short	(.L_46 - .L_45)
	.align		4
.L_45:
        /*05a0*/ 	.word	index@(.nv.constant0._ZN7cutlass13device_kernelINS_4fmha6kernel28FmhaKernelTmaWarpSpecializedINS1_10collective30FmhaMainloopTmaWarpSpecializedINS_6half_tEffN4cute5tupleIJNS7_1CILi128EEENS9_ILi64EEENS9_ILi80EEEEEENS8_IJiNS9_ILi1EEENS8_IJiiEEEEEESG_SG_NS4_14ResidualFusionEJEEENS4_15FmhaFwdEpilogueIS6_fNS8_IJSB_SC_SB_EEEEENS2_23IndividualTileSchedulerEJEEEEEvNT_6ParamsE)
        /*05a4*/ 	.short	0x0210
        /*05a6*/ 	.short	0x0870


	//----- nvinfo : EIATTR_SW_WAR
	.align		4
.L_46:
        /*05a8*/ 	.byte	0x04, 0x36
        /*05aa*/ 	.short	(.L_48 - .L_47)
.L_47:
        /*05ac*/ 	.word	0x00000008
.L_48:


//--------------------- .nv.callgraph             --------------------------
	.section	.nv.callgraph,"",@"SHT_CUDA_CALLGRAPH"
	.align	4
	.sectionentsize	8
	.align		4
        /*0000*/ 	.word	0x00000000
	.align		4
        /*0004*/ 	.word	0xffffffff
	.align		4
        /*0008*/ 	.word	index@(_ZN7cutlass13device_kernelINS_4fmha6kernel28FmhaKernelTmaWarpSpecializedINS1_10collective30FmhaMainloopTmaWarpSpecializedINS_6half_tEffN4cute5tupleIJNS7_1CILi128EEENS9_ILi64EEENS9_ILi80EEEEEENS8_IJiNS9_ILi1EEENS8_IJiiEEEEEESG_SG_NS4_14ResidualFusionEJEEENS4_15FmhaFwdEpilogueIS6_fNS8_IJSB_SC_SB_EEEEENS2_23IndividualTileSchedulerEJEEEEEvNT_6ParamsE)
	.align		4
        /*000c*/ 	.word	index@(__assertfail)
	.align		4
        /*0010*/ 	.word	0x00000000
	.align		4
        /*0014*/ 	.word	0xfffffffe
	.align		4
        /*0018*/ 	.word	0x00000000
	.align		4
        /*001c*/ 	.word	0xfffffffd
	.align		4
        /*0020*/ 	.word	0x00000000
	.align		4
        /*0024*/ 	.word	0xfffffffc


//--------------------- .nv.constant4             --------------------------
	.section	.nv.constant4,"a",@progbits
	.align	8
	.align		8
.nv.constant4:
        /*0000*/ 	.dword	__assertfail
	.align		8
        /*0008*/ 	.dword	__unnamed_1
	.align		8
        /*0010*/ 	.dword	__unnamed_2
	.align		8
        /*0018*/ 	.dword	_ZN39_INTERNAL_84bcfde9_4_k_cu_b092c658_31334cuda3std3__45__cpo5beginE
	.align		8
        /*0020*/ 	.dword	_ZN39_INTERNAL_84bcfde9_4_k_cu_b092c658_31334cuda3std3__45__cpo3endE
	.align		8
        /*0028*/ 	.dword	_ZN39_INTERNAL_84bcfde9_4_k_cu_b092c658_31334cuda3std3__45__cpo6cbeginE
	.align		8
        /*0030*/ 	.dword	_ZN39_INTERNAL_84bcfde9_4_k_cu_b092c658_31334cuda3std3__45__cpo4cendE
	.align		8
        /*0038*/ 	.dword	_ZN39_INTERNAL_84bcfde9_4_k_cu_b092c658_31334cuda3std3__441_GLOBAL__N__84bcfde9_4_k_cu_b092c658_31336ignoreE
	.align		8
        /*0040*/ 	.dword	_ZN39_INTERNAL_84bcfde9_4_k_cu_b092c658_31334cuda3std3__419piecewise_constructE
	.align		8
        /*0048*/ 	.dword	_ZN39_INTERNAL_84bcfde9_4_k_cu_b092c658_31334cuda3std3__48in_placeE
	.align		8
        /*0050*/ 	.dword	_ZN39_INTERNAL_84bcfde9_4_k_cu_b092c658_31334cuda3std6ranges3__45__cpo4swapE
	.align		8
        /*0058*/ 	.dword	_ZN39_INTERNAL_84bcfde9_4_k_cu_b092c658_31334cuda3std6ranges3__45__cpo9iter_moveE
	.align		8
        /*0060*/ 	.dword	_ZN39_INTERNAL_84bcfde9_4_k_cu_b092c658_31334cute7productE
	.align		8
        /*0068*/ 	.dword	_ZN39_INTERNAL_84bcfde9_4_k_cu_b092c658_31334cute1_E
	.align		8
        /*0070*/ 	.dword	$str$24
	.align		8
        /*0078*/ 	.dword	$str$25


//--------------------- .text._ZN7cutlass13device_kernelINS_4fmha6kernel28FmhaKernelTmaWarpSpecializedINS1_10collective30FmhaMainloopTmaWarpSpecializedINS_6half_tEffN4cute5tupleIJNS7_1CILi128EEENS9_ILi64EEENS9_ILi80EEEEEENS8_IJiNS9_ILi1EEENS8_IJiiEEEEEESG_SG_NS4_14ResidualFusionEJEEENS4_15FmhaFwdEpilogueIS6_fNS8_IJSB_SC_SB_EEEEENS2_23IndividualTileSchedulerEJEEEEEvNT_6ParamsE --------------------------
	.section	.text._ZN7cutlass13device_kernelINS_4fmha6kernel28FmhaKernelTmaWarpSpecializedINS1_10collective30FmhaMainloopTmaWarpSpecializedINS_6half_tEffN4cute5tupleIJNS7_1CILi128EEENS9_ILi64EEENS9_ILi80EEEEEENS8_IJiNS9_ILi1EEENS8_IJiiEEEEEESG_SG_NS4_14ResidualFusionEJEEENS4_15FmhaFwdEpilogueIS6_fNS8_IJSB_SC_SB_EEEEENS2_23IndividualTileSchedulerEJEEEEEvNT_6ParamsE,"ax",@progbits
	.align	128
.text._ZN7cutlass13device_kernelINS_4fmha6kernel28FmhaKernelTmaWarpSpecializedINS1_10collective30FmhaMainloopTmaWarpSpecializedINS_6half_tEffN4cute5tupleIJNS7_1CILi128EEENS9_ILi64EEENS9_ILi80EEEEEENS8_IJiNS9_ILi1EEENS8_IJiiEEEEEESG_SG_NS4_14ResidualFusionEJEEENS4_15FmhaFwdEpilogueIS6_fNS8_IJSB_SC_SB_EEEEENS2_23IndividualTileSchedulerEJEEEEEvNT_6ParamsE:
        .type           _ZN7cutlass13device_kernelINS_4fmha6kernel28FmhaKernelTmaWarpSpecializedINS1_10collective30FmhaMainloopTmaWarpSpecializedINS_6half_tEffN4cute5tupleIJNS7_1CILi128EEENS9_ILi64EEENS9_ILi80EEEEEENS8_IJiNS9_ILi1EEENS8_IJiiEEEEEESG_SG_NS4_14ResidualFusionEJEEENS4_15FmhaFwdEpilogueIS6_fNS8_IJSB_SC_SB_EEEEENS2_23IndividualTileSchedulerEJEEEEEvNT_6ParamsE,@function
        .size           _ZN7cutlass13device_kernelINS_4fmha6kernel28FmhaKernelTmaWarpSpecializedINS1_10collective30FmhaMainloopTmaWarpSpecializedINS_6half_tEffN4cute5tupleIJNS7_1CILi128EEENS9_ILi64EEENS9_ILi80EEEEEENS8_IJiNS9_ILi1EEENS8_IJiiEEEEEESG_SG_NS4_14ResidualFusionEJEEENS4_15FmhaFwdEpilogueIS6_fNS8_IJSB_SC_SB_EEEEENS2_23IndividualTileSchedulerEJEEEEEvNT_6ParamsE,(.L_x_125 - _ZN7cutlass13device_kernelINS_4fmha6kernel28FmhaKernelTmaWarpSpecializedINS1_10collective30FmhaMainloopTmaWarpSpecializedINS_6half_tEffN4cute5tupleIJNS7_1CILi128EEENS9_ILi64EEENS9_ILi80EEEEEENS8_IJiNS9_ILi1EEENS8_IJiiEEEEEESG_SG_NS4_14ResidualFusionEJEEENS4_15FmhaFwdEpilogueIS6_fNS8_IJSB_SC_SB_EEEEENS2_23IndividualTileSchedulerEJEEEEEvNT_6ParamsE)
        .other          _ZN7cutlass13device_kernelINS_4fmha6kernel28FmhaKernelTmaWarpSpecializedINS1_10collective30FmhaMainloopTmaWarpSpecializedINS_6half_tEffN4cute5tupleIJNS7_1CILi128EEENS9_ILi64EEENS9_ILi80EEEEEENS8_IJiNS9_ILi1EEENS8_IJiiEEEEEESG_SG_NS4_14ResidualFusionEJEEENS4_15FmhaFwdEpilogueIS6_fNS8_IJSB_SC_SB_EEEEENS2_23IndividualTileSchedulerEJEEEEEvNT_6ParamsE,@"STO_CUDA_ENTRY STV_DEFAULT"
_ZN7cutlass13device_kernelINS_4fmha6kernel28FmhaKernelTmaWarpSpecializedINS1_10collective30FmhaMainloopTmaWarpSpecializedINS_6half_tEffN4cute5tupleIJNS7_1CILi128EEENS9_ILi64EEENS9_ILi80EEEEEENS8_IJiNS9_ILi1EEENS8_IJiiEEEEEESG_SG_NS4_14ResidualFusionEJEEENS4_15FmhaFwdEpilogueIS6_fNS8_IJSB_SC_SB_EEEEENS2_23IndividualTileSchedulerEJEEEEEvNT_6ParamsE:
[----:B------:R-:W1:Y:S01]  /*0000*/  LDC R1, c[0x0][0x28] ;  /* 0x00000a00ff017b82 */ /* 0x000e620000000800 */
[----:B------:R-:W2:Y:S01]  /*0010*/  S2R R0, SR_TID.X ;  /* 0x0000000000007919 */ /* 0x000ea20000002100 */
[----:B------:R-:W-:Y:S01]  /*0020*/  ELECT P1, URZ, PT ;  /* 0x00000000003f782f */ /* 0x000fe20003820000 */
[----:B------:R-:W-:Y:S01]  /*0030*/  BSSY B0, `(.L_x_0) ;  /* 0x0000017000007945 */ /* 0x000fe20003800000 */
[----:B--2---:R-:W-:-:S05]  /*0040*/  SHF.R.U32.HI R2, RZ, 0x5, R0 ;  /* 0x00000005ff027819 */ /* 0x004fca0000011600 */
[----:B------:R-:W2:Y:S02]  /*0050*/  SHFL.IDX PT, R3, R2, RZ, 0x1f ;  /* 0x00001fff02037589 */ /* 0x000ea400000e0000 */
[----:B--2---:R-:W-:Y:S02]  /*0060*/  R2UR UR4, R3 ;  /* 0x00000000030472ca */ /* 0x004fe400000e0000 */
[----:B------:R-:W-:-:S06]  /*0070*/  SHF.R.U32.HI R3, RZ, 0x7, R0 ;  /* 0x00000007ff037819 */ /* 0x000fcc0000011600 */
[----:B------:R-:W2:Y:S05]  /*0080*/  SHFL.IDX PT, R3, R3, RZ, 0x1f ;  /* 0x00001fff03037589 */ /* 0x000eaa00000e0000 */
[----:B------:R-:W-:Y:S02]  /*0090*/  USHF.R.S32.HI UR5, URZ, 0x1f, UR4 ;  /* 0x0000001f3f057899 */ /* 0x000fe40008011404 */
[----:B------:R-:W-:Y:S02]  /*00a0*/  ISETP.NE.OR P0, PT, RZ, UR4, !P1 ;  /* 0x00000004ff007c0c */ /* 0x000fe4000cf05670 */
[----:B------:R-:W-:-:S04]  /*00b0*/  ULEA.HI UR5, UR5, UR4, URZ, 0x2 ;  /* 0x0000000405057291 */ /* 0x000fc8000f8f103f */
[----:B------:R-:W-:-:S04]  /*00c0*/  ULOP3.LUT UR5, UR5, 0xfffffffc, URZ, 0xc0, !UPT ;  /* 0xfffffffc05057892 */ /* 0x000fc8000f8ec03f */
[----:B------:R-:W-:-:S03]  /*00d0*/  UIADD3 UR5, UR4, -UR5, URZ ;  /* 0x8000000504057290 */ /* 0x000fc6000fffe03f */
[----:B-1----:R-:W-:Y:S09]  /*00e0*/  @P0 BRA `(.L_x_1) ;  /* 0x00000000002c0947 */ /* 0x002ff20003800000 */
[----:B------:R-:W-:Y:S02]  /*00f0*/  ULDC.64 UR6, c[0x0][0x198] ;  /* 0x0000660000067ab9 */ /* 0x000fe40000000a00 */
[----:B------:R-:W-:Y:S02]  /*0100*/  UIADD3 UR8, UP0, UR6, 0xf0, URZ ;  /* 0x000000f006087890 */ /* 0x000fe4000ff1e03f */
[----:B------:R-:W-:Y:S02]  /*0110*/  UIADD3 UR10, UP1, UR6, 0x1f0, URZ ;  /* 0x000001f0060a7890 */ /* 0x000fe4000ff3e03f */
[----:B------:R-:W-:Y:S02]  /*0120*/  UIADD3 UR6, UP2, UR6, 0x2f0, URZ ;  /* 0x000002f006067890 */ /* 0x000fe4000ff5e03f */
[----:B------:R-:W-:Y:S02]  /*0130*/  UIADD3.X UR9, URZ, UR7, URZ, UP0, !UPT ;  /* 0x000000073f097290 */ /* 0x000fe400087fe43f */
[----:B------:R-:W-:-:S02]  /*0140*/  UIADD3.X UR11, URZ, UR7, URZ, UP1, !UPT ;  /* 0x000000073f0b7290 */ /* 0x000fc40008ffe43f */
[----:B------:R-:W-:-:S05]  /*0150*/  UIADD3.X UR7, URZ, UR7, URZ, UP2, !UPT ;  /* 0x000000073f077290 */ /* 0x000fca00097fe43f */
[----:B------:R1:W-:Y:S02]  /*0160*/  UTMACCTL.PF [UR8] ;  /* 0x00000000080079b9 */ /* 0x0003e40008040000 */
[----:B------:R1:W-:Y:S02]  /*0170*/  UTMACCTL.PF [UR10] ;  /* 0x000000000a0079b9 */ /* 0x0003e40008040000 */
[----:B------:R1:W-:Y:S02]  /*0180*/  UTMACCTL.PF [UR6] ;  /* 0x00000000060079b9 */ /* 0x0003e40008040000 */
[----:B-1----:R-:W-:Y:S01]  /*0190*/  NOP ;  /* 0x0000000000007918 */ /* 0x002fe20000000000 */
.L_x_1:
[----:B------:R-:W-:Y:S05]  /*01a0*/  BSYNC B0 ;  /* 0x0000000000007941 */ /* 0x000fea0003800000 */
.L_x_0:
[----:B------:R-:W1:Y:S01]  /*01b0*/  SHFL.IDX PT, R4, R2, RZ, 0x1f ;  /* 0x00001fff02047589 */ /* 0x000e6200000e0000 */
[----:B--2---:R-:W-:Y:S01]  /*01c0*/  R2UR UR37, R3 ;  /* 0x00000000032572ca */ /* 0x004fe200000e0000 */
[----:B------:R-:W-:-:S12]  /*01d0*/  UISETP.NE.AND UP0, UPT, UR5, 0x1, UPT ;  /* 0x000000010500788c */ /* 0x000fd8000bf05270 */
[----:B------:R-:W-:Y:S02]  /*01e0*/  UIADD3 UR7, UR37, -0x1, URZ ;  /* 0xffffffff25077890 */ /* 0x000fe4000fffe03f */
[----:B------:R-:W-:Y:S02]  /*01f0*/  UISETP.EQ.AND UP0, UPT, UR37, URZ, !UP0 ;  /* 0x0000003f2500728c */ /* 0x000fe4000c702270 */
[----:B------:R-:W-:Y:S02]  /*0200*/  UISETP.GE.U32.AND UP1, UPT, UR7, 0x4, UPT ;  /* 0x000000040700788c */ /* 0x000fe4000bf26070 */
[----:B------:R-:W-:Y:S01]  /*0210*/  USEL UR4, URZ, 0x1, !UP0 ;  /* 0x000000013f047887 */ /* 0x000fe2000c000000 */
[----:B-1----:R-:W-:-:S03]  /*0220*/  ISETP.NE.AND P0, PT, R4, RZ, PT ;  /* 0x000000ff0400720c */ /* 0x002fc60003f05270 */
[----:B------:R-:W-:-:S10]  /*0230*/  USEL UR4, UR4, 0x2, UP1 ;  /* 0x0000000204047887 */ /* 0x000fd40008800000 */
[----:B------:R-:W-:Y:S05]  /*0240*/  @P0 BRA `(.L_x_2) ;  /* 0x0000000000480947 */ /* 0x000fea0003800000 */
[----:B------:R-:W1:Y:S01]  /*0250*/  S2UR UR8, SR_CgaCtaId ;  /* 0x00000000000879c3 */ /* 0x000e620000008800 */
[----:B------:R-:W-:Y:S01]  /*0260*/  UMOV UR6, 0x400 ;  /* 0x0000040000067882 */ /* 0x000fe20000000000 */
[----:B------:R-:W-:Y:S01]  /*0270*/  UMOV UR9, 0x1 ;  /* 0x0000000100097882 */ /* 0x000fe20000000000 */
[----:B------:R-:W-:Y:S01]  /*0280*/  UMOV UR10, 0x80 ;  /* 0x00000080000a7882 */ /* 0x000fe20000000000 */
[----:B------:R-:W-:Y:S01]  /*0290*/  ELECT P0, URZ, PT ;  /* 0x00000000003f782f */ /* 0x000fe20003800000 */
[----:B------:R-:W-:-:S04]  /*02a0*/  UIADD3 UR10, -UR10, 0x100000, URZ ;  /* 0x001000000a0a7890 */ /* 0x000fc8000fffe13f */
[----:B------:R-:W-:Y:S02]  /*02b0*/  USHF.L.U32 UR11, UR10, 0xb, URZ ;  /* 0x0000000b0a0b7899 */ /* 0x000fe4000800063f */
[----:B------:R-:W-:Y:S02]  /*02c0*/  USHF.L.U32 UR10, UR10, 0x1, URZ ;  /* 0x000000010a0a7899 */ /* 0x000fe4000800063f */
[----:B-1----:R-:W-:Y:S02]  /*02d0*/  ULEA UR6, UR8, UR6, 0x18 ;  /* 0x0000000608067291 */ /* 0x002fe4000f8ec03f */
[----:B------:R-:W-:-:S04]  /*02e0*/  UIADD3 UR8, -UR9, 0x100000, URZ ;  /* 0x0010000009087890 */ /* 0x000fc8000fffe13f */
[----:B------:R-:W-:Y:S02]  /*02f0*/  USHF.L.U32 UR9, UR8, 0xb, URZ ;  /* 0x0000000b08097899 */ /* 0x000fe4000800063f */
[----:B------:R-:W-:Y:S01]  /*0300*/  USHF.L.U32 UR8, UR8, 0x1, URZ ;  /* 0x0000000108087899 */ /* 0x000fe2000800063f */
[----:B------:R-:W1:Y:S11]  /*0310*/  FENCE.VIEW.ASYNC.S ;  /* 0x00000000000073c6 */ /* 0x000e760000000000 */
[----:B-1----:R1:W2:Y:S01]  /*0320*/  SYNCS.EXCH.64 URZ, [UR6+0x11850], UR8 ;  /* 0x01185008063f75b2 */ /* 0x0022a20008000100 */
[----:B------:R1:W3:Y:S01]  /*0330*/  SYNCS.EXCH.64 URZ, [UR6+0x11860], UR10 ;  /* 0x0118600a063f75b2 */ /* 0x0002e20008000100 */
[----:B------:R1:W4:Y:S01]  /*0340*/  SYNCS.EXCH.64 URZ, [UR6+0x11858], UR8 ;  /* 0x01185808063f75b2 */ /* 0x0003220008000100 */
[----:B------:R1:W1:Y:S01]  /*0350*/  SYNCS.EXCH.64 URZ, [UR6+0x11868], UR10 ;  /* 0x0118680a063f75b2 */ /* 0x0002620008000100 */
[----:B------:R-:W-:Y:S01]  /*0360*/  NOP ;  /* 0x0000000000007918 */ /* 0x000fe20000000000 */
.L_x_2:
[----:B------:R-:W5:Y:S01]  /*0370*/  SHFL.IDX PT, R3, R2, RZ, 0x1f ;  /* 0x00001fff02037589 */ /* 0x000f6200000e0000 */
[----:B------:R-:W-:Y:S01]  /*0380*/  NOP ;  /* 0x0000000000007918 */ /* 0x000fe20000000000 */
[----:B-----5:R-:W-:-:S13]  /*0390*/  ISETP.NE.AND P0, PT, R3, RZ, PT ;  /* 0x000000ff0300720c */ /* 0x020fda0003f05270 */
[----:B------:R-:W-:Y:S05]  /*03a0*/  @P0 BRA `(.L_x_3) ;  /* 0x0000000000600947 */ /* 0x000fea0003800000 */
[----:B-1----:R-:W1:Y:S01]  /*03b0*/  S2UR UR8, SR_CgaCtaId ;  /* 0x00000000000879c3 */ /* 0x002e620000008800 */
[----:B------:R-:W-:Y:S01]  /*03c0*/  UMOV UR6, 0x400 ;  /* 0x0000040000067882 */ /* 0x000fe20000000000 */
[----:B------:R-:W-:Y:S01]  /*03d0*/  UMOV UR10, 0x1 ;  /* 0x00000001000a7882 */ /* 0x000fe20000000000 */
[----:B------:R-:W-:Y:S01]  /*03e0*/  UMOV UR9, 0x100 ;  /* 0x0000010000097882 */ /* 0x000fe20000000000 */
[----:B------:R-:W-:-:S04]  /*03f0*/  UIADD3 UR10, -UR10, 0x100000, URZ ;  /* 0x001000000a0a7890 */ /* 0x000fc8000fffe13f */
[----:B------:R-:W-:Y:S02]  /*0400*/  USHF.L.U32 UR11, UR10, 0xb, URZ ;  /* 0x0000000b0a0b7899 */ /* 0x000fe4000800063f */
[----:B------:R-:W-:Y:S01]  /*0410*/  USHF.L.U32 UR10, UR10, 0x1, URZ ;  /* 0x000000010a0a7899 */ /* 0x000fe2000800063f */
[----:B------:R-:W-:Y:S01]  /*0420*/  ELECT P0, URZ, PT ;  /* 0x00000000003f782f */ /* 0x000fe20003800000 */
[----:B-1----:R-:W-:Y:S02]  /*0430*/  ULEA UR6, UR8, UR6, 0x18 ;  /* 0x0000000608067291 */ /* 0x002fe4000f8ec03f */
[----:B------:R-:W-:-:S04]  /*0440*/  UIADD3 UR8, -UR9, 0x100000, URZ ;  /* 0x0010000009087890 */ /* 0x000fc8000fffe13f */
[----:B------:R-:W-:Y:S02]  /*0450*/  USHF.L.U32 UR9, UR8, 0xb, URZ ;  /* 0x0000000b08097899 */ /* 0x000fe4000800063f */
[----:B------:R-:W-:Y:S01]  /*0460*/  USHF.L.U32 UR8, UR8, 0x1, URZ ;  /* 0x0000000108087899 */ /* 0x000fe2000800063f */
[----:B------:R-:W1:Y:S03]  /*0470*/  FENCE.VIEW.ASYNC.S ;  /* 0x00000000000073c6 */ /* 0x000e660000000000 */
[----:B-1----:R1:W1:Y:S08]  /*0480*/  SYNCS.EXCH.64 URZ, [UR6+0x11800], UR10 ;  /* 0x0118000a063f75b2 */ /* 0x0022700008000100 */
[----:B------:R1:W1:Y:S01]  /*0490*/  SYNCS.EXCH.64 URZ, [UR6+0x11828], UR8 ;  /* 0x01182808063f75b2 */ /* 0x0002620008000100 */
        /* <DEDUP_REMOVED lines=8> */
[----:B------:R-:W-:Y:S01]  /*0520*/  NOP ;  /* 0x0000000000007918 */ /* 0x000fe20000000000 */
.L_x_3:
        /* <DEDUP_REMOVED lines=21> */
[----:B------:R-:W-:Y:S01]  /*0680*/  NOP ;  /* 0x0000000000007918 */ /* 0x000fe20000000000 */
.L_x_4:
[----:B------:R-:W5:Y:S01]  /*0690*/  SHFL.IDX PT, R3, R2, RZ, 0x1f ;  /* 0x00001fff02037589 */ /* 0x000f6200000e0000 */
[----:B------:R-:W-:Y:S01]  /*06a0*/  ELECT P0, URZ, PT ;  /* 0x00000000003f782f */ /* 0x000fe20003800000 */
[----:B------:R-:W-:Y:S01]  /*06b0*/  NOP ;  /* 0x0000000000007918 */ /* 0x000fe20000000000 */
[----:B-1----:R-:W-:Y:S02]  /*06c0*/  UMOV UR8, 0x80 ;  /* 0x0000008000087882 */ /* 0x002fe40000000000 */
[C---:B-----5:R-:W-:Y:S02]  /*06d0*/  ISETP.NE.OR P0, PT, R3.reuse, RZ, !P0 ;  /* 0x000000ff0300720c */ /* 0x060fe40004705670 */
[----:B------:R-:W-:-:S11]  /*06e0*/  ISETP.NE.AND P2, PT, R3, RZ, PT ;  /* 0x000000ff0300720c */ /* 0x000fd60003f45270 */
[----:B------:R-:W-:Y:S01]  /*06f0*/  VOTEU.ALL UP0, P0 ;  /* 0x00000000003f7886 */ /* 0x000fe20000000000 */
[----:B------:R-:W-:Y:S01]  /*0700*/  VOTEU.ALL UP1, P0 ;  /* 0x00000000003f7886 */ /* 0x000fe20000020000 */
[----:B------:R-:W-:Y:S01]  /*0710*/  VOTEU.ALL UP2, P0 ;  /* 0x00000000003f7886 */ /* 0x000fe20000040000 */
[----:B------:R-:W-:Y:S02]  /*0720*/  VOTEU.ALL UP3, P0 ;  /* 0x00000000003f7886 */ /* 0x000fe40000060000 */
[----:B------:R-:W1:Y:S01]  /*0730*/  @!UP0 S2UR UR10, SR_CgaCtaId ;  /* 0x00000000000a89c3 */ /* 0x000e620000008800 */
[----:B------:R-:W-:Y:S01]  /*0740*/  @!UP0 UMOV UR6, 0x400 ;  /* 0x0000040000068882 */ /* 0x000fe20000000000 */
[----:B------:R-:W-:-:S04]  /*0750*/  @!UP0 UIADD3 UR8, -UR8, 0x100000, URZ ;  /* 0x0010000008088890 */ /* 0x000fc8000fffe13f */
[----:B------:R-:W-:Y:S02]  /*0760*/  @!UP0 USHF.L.U32 UR9, UR8, 0xb, URZ ;  /* 0x0000000b08098899 */ /* 0x000fe4000800063f */
[----:B------:R-:W-:Y:S02]  /*0770*/  @!UP0 USHF.L.U32 UR8, UR8, 0x1, URZ ;  /* 0x0000000108088899 */ /* 0x000fe4000800063f */
[----:B-1----:R-:W-:Y:S01]  /*0780*/  @!UP0 ULEA UR6, UR10, UR6, 0x18 ;  /* 0x000000060a068291 */ /* 0x002fe2000f8ec03f */
[----:B------:R-:W-:Y:S01]  /*0790*/  VOTEU.ALL UP0, P0 ;  /* 0x00000000003f7886 */ /* 0x000fe20000000000 */
[----:B------:R-:W1:Y:S10]  /*07a0*/  FENCE.VIEW.ASYNC.S ;  /* 0x00000000000073c6 */ /* 0x000e740000000000 */
[----:B-1----:R1:W1:Y:S01]  /*07b0*/  @!UP0 SYNCS.EXCH.64 URZ, [UR6+0x11890], UR8 ;  /* 0x01189008063f85b2 */ /* 0x0022620008000100 */
[----:B------:R1:W1:Y:S01]  /*07c0*/  @!UP1 SYNCS.EXCH.64 URZ, [UR6+0x11898], UR8 ;  /* 0x01189808063f95b2 */ /* 0x0002620008000100 */
[----:B------:R1:W1:Y:S01]  /*07d0*/  @!UP2 SYNCS.EXCH.64 URZ, [UR6+0x118a0], UR8 ;  /* 0x0118a008063fa5b2 */ /* 0x0002620008000100 */
[----:B------:R1:W1:Y:S01]  /*07e0*/  @!UP3 SYNCS.EXCH.64 URZ, [UR6+0x118a8], UR8 ;  /* 0x0118a808063fb5b2 */ /* 0x0002620008000100 */
[----:B------:R-:W-:Y:S01]  /*07f0*/  NOP ;  /* 0x0000000000007918 */ /* 0x000fe20000000000 */
[----:B------:R-:W-:Y:S05]  /*0800*/  @P2 BRA `(.L_x_5) ;  /* 0x0000000000582947 */ /* 0x000fea0003800000 */
[----:B-1----:R-:W1:Y:S01]  /*0810*/  S2UR UR8, SR_CgaCtaId ;  /* 0x00000000000879c3 */ /* 0x002e620000008800 */
        /* <DEDUP_REMOVED lines=12> */
[----:B-1----:R1:W1:Y:S01]  /*08e0*/  SYNCS.EXCH.64 URZ, [UR6+0x118c0], UR8 ;  /* 0x0118c008063f75b2 */ /* 0x0022620008000100 */
        /* <DEDUP_REMOVED lines=8> */
.L_x_5:
[----:B------:R-:W-:Y:S01]  /*0970*/  ISETP.NE.AND P0, PT, RZ, UR37, PT ;  /* 0x00000025ff007c0c */ /* 0x000fe2000bf05270 */
[----:B------:R-:W-:Y:S01]  /*0980*/  NOP ;  /* 0x0000000000007918 */ /* 0x000fe20000000000 */
[----:B------:R-:W-:Y:S01]  /*0990*/  MOV R2, UR5 ;  /* 0x0000000500027c02 */ /* 0x000fe20008000f00 */
[----:B-1234-:R-:W-:Y:S03]  /*09a0*/  BAR.SYNC.DEFER_BLOCKING 0x0 ;  /* 0x0000000000007b1d */ /* 0x01efe60000010000 */
[----:B------:R-:W-:-:S07]  /*09b0*/  ISETP.EQ.AND P2, PT, R2, 0x1, P1 ;  /* 0x000000010200780c */ /* 0x000fce0000f42270 */
[----:B------:R-:W-:Y:S06]  /*09c0*/  @!P0 BRA `(.L_x_6) ;  /* 0x0000007c00848947 */ /* 0x000fec0003800000 */
[----:B------:R-:W-:-:S06]  /*09d0*/  UISETP.GT.U32.AND UP0, UPT, UR7, 0x3, UPT ;  /* 0x000000030700788c */ /* 0x000fcc000bf04070 */
[----:B------:R-:W-:-:S13]  /*09e0*/  PLOP3.LUT P0, PT, PT, PT, UP0, 0x80, 0x0 ;  /* 0x000000000000781c */ /* 0x000fda0003f0f008 */
[----:B------:R-:W-:Y:S05]  /*09f0*/  @P0 EXIT ;  /* 0x000000000000094d */ /* 0x000fea0003800000 */
.L_x_7:
[----:B------:R-:W-:-:S08]  /*0a00*/  NOP ;  /* 0x0000000000007918 */ /* 0x000fd00000000000 */
[----:B------:R-:W1:Y:S02]  /*0a10*/  USETMAXREG.TRY_ALLOC.CTAPOOL UP0, 0xf0 ;  /* 0x000000f0000079c8 */ /* 0x000e640008000600 */
[----:B-1----:R-:W-:-:S13]  /*0a20*/  PLOP3.LUT P0, PT, PT, PT, UP0, 0x80, 0x0 ;  /* 0x000000000000781c */ /* 0x002fda0003f0f008 */
[----:B------:R-:W-:Y:S05]  /*0a30*/  @!P0 BRA `(.L_x_7) ;  /* 0xfffffffc00f08947 */ /* 0x000fea000383ffff */
[----:B------:R-:W-:Y:S01]  /*0a40*/  UISETP.NE.AND UP0, UPT, UR37, 0x1, UPT ;  /* 0x000000012500788c */ /* 0x000fe2000bf05270 */
[----:B------:R-:W1:Y:S01]  /*0a50*/  S2UR UR42, SR_CTAID.X ;  /* 0x00000000002a79c3 */ /* 0x000e620000002500 */
[----:B------:R-:W-:Y:S01]  /*0a60*/  UMOV UR5, URZ ;  /* 0x0000003f00057c82 */ /* 0x000fe20008000000 */
[----:B------:R-:W-:-:S03]  /*0a70*/  UMOV UR6, URZ ;  /* 0x0000003f00067c82 */ /* 0x000fc60008000000 */
[----:B------:R-:W-:-:S13]  /*0a80*/  PLOP3.LUT P0, PT, PT, PT, UP0, 0x80, 0x0 ;  /* 0x000000000000781c */ /* 0x000fda0003f0f008 */
[----:B------:R-:W-:Y:S05]  /*0a90*/  @!P0 BRA `(.L_x_8) ;  /* 0x00000000003c8947 */ /* 0x000fea0003800000 */
[----:B------:R-:W-:Y:S01]  /*0aa0*/  UISETP.NE.AND UP0, UPT, UR37, 0x2, UPT ;  /* 0x000000022500788c */ /* 0x000fe2000bf05270 */
[----:B------:R-:W-:-:S05]  /*0ab0*/  UMOV UR6, 0x1 ;  /* 0x0000000100067882 */ /* 0x000fca0000000000 */
[----:B------:R-:W-:-:S13]  /*0ac0*/  PLOP3.LUT P1, PT, PT, PT, UP0, 0x80, 0x0 ;  /* 0x000000000000781c */ /* 0x000fda0003f2f008 */
[----:B------:R-:W-:Y:S05]  /*0ad0*/  @!P1 BRA `(.L_x_8) ;  /* 0x00000000002c9947 */ /* 0x000fea0003800000 */
[----:B------:R-:W-:-:S06]  /*0ae0*/  UISETP.NE.AND UP0, UPT, UR37, 0x3, UPT ;  /* 0x000000032500788c */ /* 0x000fcc000bf05270 */
[----:B------:R-:W-:-:S13]  /*0af0*/  PLOP3.LUT P1, PT, PT, PT, UP0, 0x80, 0x0 ;  /* 0x000000000000781c */ /* 0x000fda0003f2f008 */
[----:B------:R-:W-:Y:S05]  /*0b00*/  @!P1 BRA `(.L_x_9) ;  /* 0x0000000000189947 */ /* 0x000fea0003800000 */
[----:B------:R-:W-:-:S11]  /*0b10*/  UISETP.NE.AND UP0, UPT, UR37, 0x4, UPT ;  /* 0x000000042500788c */ /* 0x000fd6000bf05270 */
[----:B------:R-:W-:Y:S01]  /*0b20*/  @!UP0 UMOV UR5, 0x1 ;  /* 0x0000000100058882 */ /* 0x000fe20000000000 */
[----:B------:R-:W-:Y:S01]  /*0b30*/  @!UP0 UMOV UR6, 0x1 ;  /* 0x0000000100068882 */ /* 0x000fe20000000000 */
[----:B------:R-:W-:Y:S01]  /*0b40*/  @UP0 UMOV UR5, URZ ;  /* 0x0000003f00050c82 */ /* 0x000fe20008000000 */
[----:B------:R-:W-:Y:S01]  /*0b50*/  @UP0 UMOV UR6, URZ ;  /* 0x0000003f00060c82 */ /* 0x000fe20008000000 */
[----:B------:R-:W-:Y:S05]  /*0b60*/  BRA `(.L_x_8) ;  /* 0x0000000000087947 */ /* 0x000fea0003800000 */
.L_x_9:
[----:B------:R-:W-:Y:S01]  /*0b70*/  UMOV UR5, 0x1 ;  /* 0x0000000100057882 */ /* 0x000fe20000000000 */
[----:B------:R-:W-:-:S05]  /*0b80*/  UMOV UR6, URZ ;  /* 0x0000003f00067c82 */ /* 0x000fca0008000000 */
.L_x_8:
[----:B------:R-:W-:Y:S05]  /*0b90*/  @!P0 BRA `(.L_x_10) ;  /* 0x00000000003c8947 */ /* 0x000fea0003800000 */
[----:B------:R-:W-:-:S06]  /*0ba0*/  UISETP.NE.AND UP0, UPT, UR37, 0x2, UPT ;  /* 0x000000022500788c */ /* 0x000fcc000bf05270 */
[----:B------:R-:W-:-:S13]  /*0bb0*/  PLOP3.LUT P0, PT, PT, PT, UP0, 0x80, 0x0 ;  /* 0x000000000000781c */ /* 0x000fda0003f0f008 */
[----:B------:R-:W-:Y:S05]  /*0bc0*/  @!P0 BRA `(.L_x_11) ;  /* 0x0000000000288947 */ /* 0x000fea0003800000 */
[----:B------:R-:W-:-:S06]  /*0bd0*/  UISETP.NE.AND UP0, UPT, UR37, 0x3, UPT ;  /* 0x000000032500788c */ /* 0x000fcc000bf05270 */
[----:B------:R-:W-:-:S13]  /*0be0*/  PLOP3.LUT P0, PT, PT, PT, UP0, 0x80, 0x0 ;  /* 0x000000000000781c */ /* 0x000fda0003f0f008 */
[----:B------:R-:W-:Y:S05]  /*0bf0*/  @!P0 BRA `(.L_x_12) ;  /* 0x0000000000148947 */ /* 0x000fea0003800000 */
[----:B------:R-:W-:-:S06]  /*0c00*/  UISETP.NE.AND UP0, UPT, UR37, 0x4, UPT ;  /* 0x000000042500788c */ /* 0x000fcc000bf05270 */
[----:B------:R-:W-:-:S13]  /*0c10*/  PLOP3.LUT P0, PT, PT, PT, UP0, 0x80, 0x0 ;  /* 0x000000000000781c */ /* 0x000fda0003f0f008 */
[----:B------:R-:W-:Y:S05]  /*0c20*/  @P0 BRA `(.L_x_13) ;  /* 0x00000000001c0947 */ /* 0x000fea0003800000 */
[----:B-1----:R-:W-:Y:S01]  /*0c30*/  ULEA UR42, UR42, 0x3, 0x1 ;  /* 0x000000032a2a7891 */ /* 0x002fe2000f8e083f */
[----:B------:R-:W-:Y:S11]  /*0c40*/  BRA `(.L_x_13) ;  /* 0x0000000000147947 */ /* 0x000ff60003800000 */
.L_x_12:
[----:B-1----:R-:W-:Y:S01]  /*0c50*/  ULEA UR42, UR42, 0x2, 0x1 ;  /* 0x000000022a2a7891 */ /* 0x002fe2000f8e083f */
[----:B------:R-:W-:Y:S11]  /*0c60*/  BRA `(.L_x_13) ;  /* 0x00000000000c7947 */ /* 0x000ff60003800000 */
.L_x_11:
[----:B-1----:R-:W-:Y:S01]  /*0c70*/  ULEA UR42, UR42, 0x1, 0x1 ;  /* 0x000000012a2a7891 */ /* 0x002fe2000f8e083f */
[----:B------:R-:W-:Y:S11]  /*0c80*/  BRA `(.L_x_13) ;  /* 0x0000000000047947 */ /* 0x000ff60003800000 */
.L_x_10:
[----:B-1----:R-:W-:-:S12]  /*0c90*/  USHF.L.U32 UR42, UR42, 0x1, URZ ;  /* 0x000000012a2a7899 */ /* 0x002fd8000800063f */
.L_x_13:
[----:B------:R-:W-:-:S04]  /*0ca0*/  ULOP3.LUT UR8, UR4, 0x1, URZ, 0xfc, !UPT ;  /* 0x0000000104087892 */ /* 0x000fc8000f8efc3f */
[----:B------:R-:W-:-:S06]  /*0cb0*/  UISETP.NE.AND UP0, UPT, UR8, 0x3, UPT ;  /* 0x000000030800788c */ /* 0x000fcc000bf05270 */
[----:B------:R-:W-:-:S13]  /*0cc0*/  PLOP3.LUT P0, PT, PT, PT, UP0, 0x80, 0x0 ;  /* 0x000000000000781c */ /* 0x000fda0003f0f008 */
[----:B------:R-:W-:Y:S05]  /*0cd0*/  @!P0 BRA `(.L_x_14) ;  /* 0x0000000000048947 */ /* 0x000fea0003800000 */
[----:B-1----:R-:W-:Y:S01]  /*0ce0*/  BPT.TRAP 0x1 ;  /* 0x000000040000795c */ /* 0x002fe20000300000 */
.L_x_14:
[----:B------:R-:W2:Y:S01]  /*0cf0*/  S2UR UR8, SR_CgaCtaId ;  /* 0x00000000000879c3 */ /* 0x000ea20000008800 */
[----:B------:R-:W-:Y:S01]  /*0d00*/  UMOV UR36, 0x400 ;  /* 0x0000040000247882 */ /* 0x000fe20000000000 */
[----:B------:R-:W-:Y:S01]  /*0d10*/  IMAD.U32 R2, RZ, RZ, UR5 ;  /* 0x00000005ff027e24 */ /* 0x000fe2000f8e00ff */
[----:B------:R-:W-:-:S04]  /*0d20*/  SHF.R.S32.HI R3, RZ, 0x1f, R0 ;  /* 0x0000001fff037819 */ /* 0x000fc80000011400 */
[----:B------:R-:W-:Y:S02]  /*0d30*/  SHF.L.U32 R2, R2, 0x1f, RZ ;  /* 0x0000001f02027819 */ /* 0x000fe400000006ff */
[----:B------:R-:W-:-:S04]  /*0d40*/  LEA.HI R3, R3, R0, RZ, 0x7 ;  /* 0x0000000003037211 */ /* 0x000fc800078f38ff */
[----:B------:R-:W-:-:S04]  /*0d50*/  LOP3.LUT R3, R3, 0xffffff80, RZ, 0xc0, !PT ;  /* 0xffffff8003037812 */ /* 0x000fc800078ec0ff */
[----:B------:R-:W-:-:S04]  /*0d60*/  IADD3 R3, -R3, R0, RZ ;  /* 0x0000000003037210 */ /* 0x000fc80007ffe1ff */
[----:B------:R-:W-:Y:S01]  /*0d70*/  SHF.R.S32.HI R0, RZ, 0x1f, R3 ;  /* 0x0000001fff007819 */ /* 0x000fe20000011403 */
[----:B--2---:R-:W-:-:S03]  /*0d80*/  ULEA UR36, UR8, UR36, 0x18 ;  /* 0x0000002408247291 */ /* 0x004fc6000f8ec03f */
[----:B------:R-:W-:Y:S01]  /*0d90*/  LEA.HI R0, R0, R3, RZ, 0x2 ;  /* 0x0000000300007211 */ /* 0x000fe200078f10ff */
[----:B------:R-:W-:-:S03]  /*0da0*/  ULEA UR8, UR6, UR36, 0x3 ;  /* 0x0000002406087291 */ /* 0x000fc6000f8e183f */
[----:B------:R-:W-:-:S05]  /*0db0*/  LOP3.LUT R0, R0, 0x7ffffffc, RZ, 0xc0, !PT ;  /* 0x7ffffffc00007812 */ /* 0x000fca00078ec0ff */
[----:B------:R-:W-:Y:S01]  /*0dc0*/  IMAD.IADD R0, R3, 0x1, -R0 ;  /* 0x0000000103007824 */ /* 0x000fe200078e0a00 */
[----:B------:R-:W2:Y:S02]  /*0dd0*/  SYNCS.PHASECHK.TRANS64.TRYWAIT P1, [UR8+0x11850], R2 ;  /* 0x01185002ff0075a7 */ /* 0x000ea40008020148 */
[----:B--2---:R-:W-:Y:S05]  /*0de0*/  @!P1 BRA `(.L_x_15) ;  /* 0x0000009400209947 */ /* 0x004fea0003800000 */
.L_x_107:
[----:B------:R-:W-:Y:S01]  /*0df0*/  SHF.L.U32 R0, R0, 0x1, RZ ;  /* 0x0000000100007819 */ /* 0x000fe200000006ff */
[----:B------:R-:W-:Y:S06]  /*0e00*/  @!P0 BRA `(.L_x_16) ;  /* 0x0000000000048947 */ /* 0x000fec0003800000 */
[----:B-1----:R-:W-:Y:S01]  /*0e10*/  BPT.TRAP 0x1 ;  /* 0x000000040000795c */ /* 0x002fe20000300000 */
.L_x_16:
[----:B------:R-:W-:Y:S01]  /*0e20*/  SHF.L.U32 R7, RZ, 0x1f, RZ ;  /* 0x0000001fff077819 */ /* 0x000fe200000006ff */
[----:B------:R-:W-:Y:S01]  /*0e30*/  UIADD3 UR29, UR36, 0x11890, URZ ;  /* 0x00011890241d7890 */ /* 0x000fe2000fffe03f */
[----:B------:R-:W-:Y:S02]  /*0e40*/  ISETP.NE.AND P2, PT, RZ, UR7, PT ;  /* 0x00000007ff007c0c */ /* 0x000fe4000bf45270 */
[----:B------:R-:W3:Y:S02]  /*0e50*/  SYNCS.PHASECHK.TRANS64.TRYWAIT P1, [UR36+0x11800], R7 ;  /* 0x01180007ff0075a7 */ /* 0x000ee40008020164 */
[----:B---3--:R-:W-:Y:S09]  /*0e60*/  @!P1 BRA `(.L_x_17) ;  /* 0x0000009400189947 */ /* 0x008ff20003800000 */
.L_x_108:
[----:B------:R-:W-:Y:S01]  /*0e70*/  ULEA UR28, UR37, UR29, 0x3 ;  /* 0x0000001d251c7291 */ /* 0x000fe2000f8e183f */
[----:B--2---:R-:W-:-:S04]  /*0e80*/  SEL R2, RZ, 0x1, P2 ;  /* 0x00000001ff027807 */ /* 0x004fc80001000000 */
[----:B------:R-:W-:-:S04]  /*0e90*/  SHF.L.U32 R2, R2, 0x1f, RZ ;  /* 0x0000001f02027819 */ /* 0x000fc800000006ff */
[----:B------:R-:W2:Y:S02]  /*0ea0*/  SYNCS.PHASECHK.TRANS64.TRYWAIT P1, [UR28+-0x8], R2 ;  /* 0xfffff802ff0075a7 */ /* 0x000ea4000802015c */
[----:B--2---:R-:W-:Y:S05]  /*0eb0*/  @!P1 BRA `(.L_x_18) ;  /* 0x00000094001c9947 */ /* 0x004fea0003800000 */
.L_x_109:
[----:B------:R-:W-:Y:S01]  /*0ec0*/  USHF.R.U32.HI UR5, URZ, 0x4, UR36 ;  /* 0x000000043f057899 */ /* 0x000fe20008011624 */
[----:B------:R-:W-:Y:S01]  /*0ed0*/  WARPGROUP.ARRIVE ;  /* 0x00000000000079c5 */ /* 0x000fe20000000000 */
[----:B------:R-:W-:Y:S01]  /*0ee0*/  UIADD3 UR8, UR36, 0x5000, URZ ;  /* 0x0000500024087890 */ /* 0x000fe2000fffe03f */
[----:B--2---:R-:W2:Y:S01]  /*0ef0*/  LDC R3, c[0x0][0x28c] ;  /* 0x0000a300ff037b82 */ /* 0x004ea20000000800 */
[----:B------:R-:W-:Y:S01]  /*0f00*/  ULOP3.LUT UR5, UR5, 0x3fff, URZ, 0xc0, !UPT ;  /* 0x00003fff05057892 */ /* 0x000fe2000f8ec03f */
[C---:B------:R-:W-:Y:S01]  /*0f10*/  VIADD R2, R0.reuse, 0x1 ;  /* 0x0000000100027836 */ /* 0x040fe20000000000 */
[----:B------:R-:W-:Y:S01]  /*0f20*/  USHF.R.U32.HI UR8, URZ, 0x4, UR8 ;  /* 0x000000043f087899 */ /* 0x000fe20008011608 */
[C---:B------:R-:W-:Y:S01]  /*0f30*/  IADD3 R4, R0.reuse, 0x8, RZ ;  /* 0x0000000800047810 */ /* 0x040fe20007ffe0ff */
[----:B------:R-:W-:Y:S01]  /*0f40*/  ULOP3.LUT UR16, UR5, 0x10000, URZ, 0xfc, !UPT ;  /* 0x0001000005107892 */ /* 0x000fe2000f8efc3f */
[----:B------:R-:W-:Y:S01]  /*0f50*/  IADD3 R6, R0, 0x10, RZ ;  /* 0x0000001000067810 */ /* 0x000fe20007ffe0ff */
[----:B------:R-:W-:Y:S01]  /*0f60*/  ULOP3.LUT UR5, UR8, 0x3fff, URZ, 0xc0, !UPT ;  /* 0x00003fff08057892 */ /* 0x000fe2000f8ec03f */
[----:B------:R-:W-:Y:S01]  /*0f70*/  P2R R10, PR, RZ, 0x1 ;  /* 0x00000001ff0a7803 */ /* 0x000fe20000000000 */
[----:B------:R-:W-:-:S02]  /*0f80*/  UIMAD UR16, UR6, 0x280, UR16 ;  /* 0x00000280061078a4 */ /* 0x000fc4000f8e0210 */
[----:B------:R-:W-:Y:S01]  /*0f90*/  ULOP3.LUT UR6, UR5, 0x10000, URZ, 0xfc, !UPT ;  /* 0x0001000005067892 */ /* 0x000fe2000f8efc3f */
[----:B------:R-:W-:Y:S01]  /*0fa0*/  UMOV UR9, 0xc0000010 ;  /* 0xc000001000097882 */ /* 0x000fe20000000000 */
[----:B------:R-:W-:Y:S01]  /*0fb0*/  UMOV UR11, 0xc0000010 ;  /* 0xc0000010000b7882 */ /* 0x000fe20000000000 */
[----:B------:R-:W-:Y:S02]  /*0fc0*/  UIADD3 UR20, UR16, 0x80, URZ ;  /* 0x0000008010147890 */ /* 0x000fe4000fffe03f */
[----:B------:R-:W-:Y:S02]  /*0fd0*/  UMOV UR8, UR16 ;  /* 0x0000001000087c82 */ /* 0x000fe40008000000 */
[----:B------:R-:W-:Y:S01]  /*0fe0*/  UMOV UR10, UR6 ;  /* 0x00000006000a7c82 */ /* 0x000fe20008000000 */
[----:B------:R-:W-:Y:S01]  /*0ff0*/  UIADD3 UR22, UR6, 0x80, URZ ;  /* 0x0000008006167890 */ /* 0x000fe2000fffe03f */
[----:B------:R-:W-:Y:S01]  /*1000*/  HGMMA.64x64x16.F32 R24, gdesc[UR8], RZ, !UPT, gsb0 ;  /* 0x00e00000081879f0 */ /* 0x000fe2000c0008ff */
[----:B------:R-:W-:Y:S01]  /*1010*/  UMOV UR21, 0xc0000010 ;  /* 0xc000001000157882 */ /* 0x000fe20000000000 */
[----:B------:R-:W-:Y:S01]  /*1020*/  UMOV UR23, 0xc0000010 ;  /* 0xc000001000177882 */ /* 0x000fe20000000000 */
[----:B------:R-:W-:Y:S01]  /*1030*/  UIADD3 UR24, UR16, 0x100, URZ ;  /* 0x0000010010187890 */ /* 0x000fe2000fffe03f */
[-C--:B--2---:R-:W-:Y:S01]  /*1040*/  ISETP.GE.AND P2, PT, R4, R3.reuse, PT ;  /* 0x000000030400720c */ /* 0x084fe20003f46270 */
[----:B------:R-:W-:Y:S01]  /*1050*/  UIADD3 UR26, UR6, 0x100, URZ ;  /* 0x00000100061a7890 */ /* 0x000fe2000fffe03f */
[-C--:B------:R-:W-:Y:S01]  /*1060*/  ISETP.GE.AND P5, PT, R2, R3.reuse, PT ;  /* 0x000000030200720c */ /* 0x080fe20003fa6270 */
[----:B------:R-:W-:Y:S01]  /*1070*/  UMOV UR25, 0xc0000010 ;  /* 0xc000001000197882 */ /* 0x000fe20000000000 */
[----:B------:R-:W-:Y:S01]  /*1080*/  UMOV UR27, 0xc0000010 ;  /* 0xc0000010001b7882 */ /* 0x000fe20000000000 */
[----:B------:R-:W-:Y:S01]  /*1090*/  UIADD3 UR12, UR16, 0x180, URZ ;  /* 0x00000180100c7890 */ /* 0x000fe2000fffe03f */
[C---:B------:R-:W-:Y:S01]  /*10a0*/  VIADD R4, R0.reuse, 0x11 ;  /* 0x0000001100047836 */ /* 0x040fe20000000000 */
[----:B------:R-:W-:Y:S01]  /*10b0*/  UIADD3 UR14, UR6, 0x180, URZ ;  /* 0x00000180060e7890 */ /* 0x000fe2000fffe03f */
[CC--:B------:R-:W-:Y:S01]  /*10c0*/  ISETP.GE.AND P1, PT, R0.reuse, R3.reuse, PT ;  /* 0x000000030000720c */ /* 0x0c0fe20003f26270 */
[----:B------:R-:W-:Y:S01]  /*10d0*/  UMOV UR13, 0xc0000010 ;  /* 0xc0000010000d7882 */ /* 0x000fe20000000000 */
[----:B------:R-:W-:Y:S01]  /*10e0*/  UMOV UR15, 0xc0000010 ;  /* 0xc0000010000f7882 */ /* 0x000fe20000000000 */
[----:B------:R-:W-:Y:S01]  /*10f0*/  UIADD3 UR16, UR16, 0x200, URZ ;  /* 0x0000020010107890 */ /* 0x000fe2000fffe03f */
[----:B------:R-:W-:Y:S01]  /*1100*/  VIADD R2, R0, 0x9 ;  /* 0x0000000900027836 */ /* 0x000fe20000000000 */
[----:B------:R-:W-:Y:S01]  /*1110*/  UIADD3 UR18, UR6, 0x200, URZ ;  /* 0x0000020006127890 */ /* 0x000fe2000fffe03f */
[-C--:B------:R-:W-:Y:S01]  /*1120*/  ISETP.GE.AND P3, PT, R4, R3.reuse, PT ;  /* 0x000000030400720c */ /* 0x080fe20003f66270 */
[----:B------:R-:W-:Y:S01]  /*1130*/  UMOV UR17, 0xc0000010 ;  /* 0xc000001000117882 */ /* 0x000fe20000000000 */
[----:B------:R-:W-:Y:S01]  /*1140*/  UMOV UR19, 0xc0000010 ;  /* 0xc000001000137882 */ /* 0x000fe20000000000 */
[----:B------:R-:W-:Y:S01]  /*1150*/  VIADD R4, R0, 0x19 ;  /* 0x0000001900047836 */ /* 0x000fe20000000000 */
[-C--:B------:R-:W-:Y:S01]  /*1160*/  ISETP.GE.AND P4, PT, R2, R3.reuse, PT ;  /* 0x000000030200720c */ /* 0x080fe20003f86270 */
[----:B------:R-:W-:Y:S01]  /*1170*/  ULDC UR10, c[0x0][0x604] ;  /* 0x00018100000a7ab9 */ /* 0x000fe20000000800 */
[----:B------:R-:W-:Y:S01]  /*1180*/  IADD3 R2, R0, 0x18, RZ ;  /* 0x0000001800027810 */ /* 0x000fe20007ffe0ff */
[----:B------:R-:W-:Y:S01]  /*1190*/  USHF.L.U32 UR7, UR7, 0x3, URZ ;  /* 0x0000000307077899 */ /* 0x000fe2000800063f */
[----:B------:R-:W-:-:S03]  /*11a0*/  ISETP.GE.AND P6, PT, R6, R3, PT ;  /* 0x000000030600720c */ /* 0x000fc60003fc6270 */
[----:B------:R-:W-:Y:S01]  /*11b0*/  ULOP3.LUT UR7, UR7, 0x8, URZ, 0xc, !UPT ;  /* 0x0000000807077892 */ /* 0x000fe2000f8e0c3f */
[----:B------:R-:W-:Y:S02]  /*11c0*/  WARPGROUP.DEPBAR.LE gsb0, 0x0 ;  /* 0x00008000000079c5 */ /* 0x000fe40000010000 */
[----:B------:R-:W-:-:S06]  /*11d0*/  WARPGROUP.ARRIVE ;  /* 0x00000000000079c5 */ /* 0x000fcc0000000000 */
[----:B------:R-:W-:Y:S03]  /*11e0*/  HGMMA.64x64x16.F32 R24, gdesc[UR20], R24, gsb0 ;  /* 0x00e00000141879f0 */ /* 0x000fe60008000818 */
        /* <DEDUP_REMOVED lines=10> */
[----:B------:R-:W-:Y:S02]  /*1290*/  FSEL R24, R24, -INF , !P1 ;  /* 0xff80000018187808 */ /* 0x000fe40004800000 */
[----:B------:R-:W-:Y:S02]  /*12a0*/  FSEL R25, R25, -INF , !P5 ;  /* 0xff80000019197808 */ /* 0x000fe40006800000 */
[----:B------:R-:W-:Y:S02]  /*12b0*/  FSEL R28, R28, -INF , !P2 ;  /* 0xff8000001c1c7808 */ /* 0x000fe40005000000 */
[----:B------:R-:W-:-:S02]  /*12c0*/  FMNMX R5, R24, R25, !PT ;  /* 0x0000001918057209 */ /* 0x000fc40007800000 */
[----:B------:R-:W-:Y:S02]  /*12d0*/  FSEL R27, R27, -INF , !P5 ;  /* 0xff8000001b1b7808 */ /* 0x000fe40006800000 */
[----:B------:R-:W-:Y:S02]  /*12e0*/  FSEL R26, R26, -INF , !P1 ;  /* 0xff8000001a1a7808 */ /* 0x000fe40004800000 */
[-C--:B------:R-:W-:Y:S02]  /*12f0*/  ISETP.GE.AND P5, PT, R4, R3.reuse, PT ;  /* 0x000000030400720c */ /* 0x080fe40003fa6270 */
[----:B------:R-:W-:Y:S02]  /*1300*/  ISETP.GE.AND P1, PT, R2, R3, PT ;  /* 0x000000030200720c */ /* 0x000fe40003f26270 */
[----:B------:R-:W-:Y:S02]  /*1310*/  FSEL R29, R29, -INF , !P4 ;  /* 0xff8000001d1d7808 */ /* 0x000fe40006000000 */
[----:B------:R-:W-:-:S02]  /*1320*/  FMNMX R4, R28, R5, !PT ;  /* 0x000000051c047209 */ /* 0x000fc40007800000 */
[----:B------:R-:W-:Y:S02]  /*1330*/  IADD3 R2, R0, 0x20, RZ ;  /* 0x0000002000027810 */ /* 0x000fe40007ffe0ff */
[----:B------:R-:W-:Y:S02]  /*1340*/  FSEL R30, R30, -INF , !P2 ;  /* 0xff8000001e1e7808 */ /* 0x000fe40005000000 */
[----:B------:R-:W-:Y:S02]  /*1350*/  FSEL R32, R32, -INF , !P6 ;  /* 0xff80000020207808 */ /* 0x000fe40007000000 */
[----:B------:R-:W-:Y:S02]  /*1360*/  FMNMX R5, R29, R4, !PT ;  /* 0x000000041d057209 */ /* 0x000fe40007800000 */
[----:B------:R-:W-:Y:S01]  /*1370*/  ISETP.GE.AND P2, PT, R2, R3, PT ;  /* 0x000000030200720c */ /* 0x000fe20003f46270 */
[----:B------:R-:W-:Y:S01]  /*1380*/  VIADD R2, R0, 0x21 ;  /* 0x0000002100027836 */ /* 0x000fe20000000000 */
[----:B------:R-:W-:-:S02]  /*1390*/  FSEL R33, R33, -INF , !P3 ;  /* 0xff80000021217808 */ /* 0x000fc40005800000 */
[----:B------:R-:W-:Y:S02]  /*13a0*/  FMNMX R4, R32, R5, !PT ;  /* 0x0000000520047209 */ /* 0x000fe40007800000 */
[----:B------:R-:W-:Y:S02]  /*13b0*/  FSEL R31, R31, -INF , !P4 ;  /* 0xff8000001f1f7808 */ /* 0x000fe40006000000 */
[----:B------:R-:W-:Y:S02]  /*13c0*/  ISETP.GE.AND P4, PT, R2, R3, PT ;  /* 0x000000030200720c */ /* 0x000fe40003f86270 */
[----:B------:R-:W-:Y:S02]  /*13d0*/  IADD3 R2, R0, 0x28, RZ ;  /* 0x0000002800027810 */ /* 0x000fe40007ffe0ff */
[----:B------:R-:W-:Y:S02]  /*13e0*/  FSEL R36, R36, -INF , !P1 ;  /* 0xff80000024247808 */ /* 0x000fe40004800000 */
[----:B------:R-:W-:-:S02]  /*13f0*/  FMNMX R5, R33, R4, !PT ;  /* 0x0000000421057209 */ /* 0x000fc40007800000 */
[----:B------:R-:W-:Y:S02]  /*1400*/  FSEL R34, R34, -INF , !P6 ;  /* 0xff80000022227808 */ /* 0x000fe40007000000 */
[----:B------:R-:W-:Y:S01]  /*1410*/  ISETP.GE.AND P6, PT, R2, R3, PT ;  /* 0x000000030200720c */ /* 0x000fe20003fc6270 */
[----:B------:R-:W-:Y:S01]  /*1420*/  VIADD R2, R0, 0x29 ;  /* 0x0000002900027836 */ /* 0x000fe20000000000 */
[----:B------:R-:W-:Y:S02]  /*1430*/  FSEL R37, R37, -INF , !P5 ;  /* 0xff80000025257808 */ /* 0x000fe40006800000 */
[----:B------:R-:W-:Y:S02]  /*1440*/  FMNMX R4, R36, R5, !PT ;  /* 0x0000000524047209 */ /* 0x000fe40007800000 */
[----:B------:R-:W-:Y:S02]  /*1450*/  FSEL R40, R40, -INF , !P2 ;  /* 0xff80000028287808 */ /* 0x000fe40005000000 */
[----:B------:R-:W-:-:S02]  /*1460*/  FMNMX R5, R37, R4, !PT ;  /* 0x0000000425057209 */ /* 0x000fc40007800000 */
[----:B------:R-:W-:Y:S02]  /*1470*/  FSEL R35, R35, -INF , !P3 ;  /* 0xff80000023237808 */ /* 0x000fe40005800000 */
[----:B------:R-:W-:Y:S02]  /*1480*/  ISETP.GE.AND P3, PT, R2, R3, PT ;  /* 0x000000030200720c */ /* 0x000fe40003f66270 */
[----:B------:R-:W-:Y:S02]  /*1490*/  IADD3 R2, R0, 0x30, RZ ;  /* 0x0000003000027810 */ /* 0x000fe40007ffe0ff */
[----:B------:R-:W-:Y:S02]  /*14a0*/  FSEL R41, R41, -INF , !P4 ;  /* 0xff80000029297808 */ /* 0x000fe40006000000 */
[----:B------:R-:W-:Y:S02]  /*14b0*/  FMNMX R4, R40, R5, !PT ;  /* 0x0000000528047209 */ /* 0x000fe40007800000 */
[----:B------:R-:W-:-:S02]  /*14c0*/  FSEL R38, R38, -INF , !P1 ;  /* 0xff80000026267808 */ /* 0x000fc40004800000 */
[----:B------:R-:W-:Y:S01]  /*14d0*/  ISETP.GE.AND P1, PT, R2, R3, PT ;  /* 0x000000030200720c */ /* 0x000fe20003f26270 */
[----:B------:R-:W-:Y:S01]  /*14e0*/  VIADD R2, R0, 0x31 ;  /* 0x0000003100027836 */ /* 0x000fe20000000000 */
[----:B------:R-:W-:Y:S02]  /*14f0*/  FSEL R44, R44, -INF , !P6 ;  /* 0xff8000002c2c7808 */ /* 0x000fe40007000000 */
[----:B------:R-:W-:Y:S02]  /*1500*/  FMNMX R5, R41, R4, !PT ;  /* 0x0000000429057209 */ /* 0x000fe40007800000 */
[----:B------:R-:W-:Y:S02]  /*1510*/  FSEL R39, R39, -INF , !P5 ;  /* 0xff80000027277808 */ /* 0x000fe40006800000 */
[----:B------:R-:W-:Y:S02]  /*1520*/  FSEL R45, R45, -INF , !P3 ;  /* 0xff8000002d2d7808 */ /* 0x000fe40005800000 */
[----:B------:R-:W-:-:S02]  /*1530*/  FMNMX R4, R44, R5, !PT ;  /* 0x000000052c047209 */ /* 0x000fc40007800000 */
[-C--:B------:R-:W-:Y:S02]  /*1540*/  ISETP.GE.AND P5, PT, R2, R3.reuse, PT ;  /* 0x000000030200720c */ /* 0x080fe40003fa6270 */
[----:B------:R-:W-:Y:S02]  /*1550*/  IADD3 R2, R0, 0x38, RZ ;  /* 0x0000003800027810 */ /* 0x000fe40007ffe0ff */
[----:B------:R-:W-:Y:S02]  /*1560*/  FSEL R48, R48, -INF , !P1 ;  /* 0xff80000030307808 */ /* 0x000fe40004800000 */
[----:B------:R-:W-:Y:S02]  /*1570*/  FMNMX R5, R45, R4, !PT ;  /* 0x000000042d057209 */ /* 0x000fe40007800000 */
[----:B------:R-:W-:Y:S02]  /*1580*/  FSEL R42, R42, -INF , !P2 ;  /* 0xff8000002a2a7808 */ /* 0x000fe40005000000 */
[----:B------:R-:W-:Y:S01]  /*1590*/  ISETP.GE.AND P2, PT, R2, R3, PT ;  /* 0x000000030200720c */ /* 0x000fe20003f46270 */
[----:B------:R-:W-:Y:S01]  /*15a0*/  VIADD R2, R0, 0x39 ;  /* 0x0000003900027836 */ /* 0x000fe20000000000 */
[----:B------:R-:W-:-:S02]  /*15b0*/  FSEL R49, R49, -INF , !P5 ;  /* 0xff80000031317808 */ /* 0x000fc40006800000 */
[----:B------:R-:W-:Y:S02]  /*15c0*/  FMNMX R4, R48, R5, !PT ;  /* 0x0000000530047209 */ /* 0x000fe40007800000 */
[----:B------:R-:W-:Y:S02]  /*15d0*/  FSEL R43, R43, -INF , !P4 ;  /* 0xff8000002b2b7808 */ /* 0x000fe40006000000 */
[----:B------:R-:W-:Y:S02]  /*15e0*/  ISETP.GE.AND P4, PT, R2, R3, PT ;  /* 0x000000030200720c */ /* 0x000fe40003f86270 */
[----:B------:R-:W-:Y:S02]  /*15f0*/  FSEL R52, R52, -INF , !P2 ;  /* 0xff80000034347808 */ /* 0x000fe40005000000 */
[----:B------:R-:W-:Y:S02]  /*1600*/  FMNMX R5, R49, R4, !PT ;  /* 0x0000000431057209 */ /* 0x000fe40007800000 */
[----:B------:R-:W-:-:S02]  /*1610*/  FSEL R53, R53, -INF , !P4 ;  /* 0xff80000035357808 */ /* 0x000fc40006000000 */
[----:B------:R-:W-:Y:S02]  /*1620*/  FMNMX R2, R52, R5, !PT ;  /* 0x0000000534027209 */ /* 0x000fe40007800000 */
[----:B------:R-:W-:Y:S02]  /*1630*/  FSEL R46, R46, -INF , !P6 ;  /* 0xff8000002e2e7808 */ /* 0x000fe40007000000 */
[----:B------:R-:W-:Y:S02]  /*1640*/  FMNMX R6, R53, R2, !PT ;  /* 0x0000000235067209 */ /* 0x000fe40007800000 */
[----:B------:R-:W-:Y:S02]  /*1650*/  FSEL R50, R50, -INF , !P1 ;  /* 0xff80000032327808 */ /* 0x000fe40004800000 */
[----:B------:R-:W-:Y:S01]  /*1660*/  FSEL R47, R47, -INF , !P3 ;  /* 0xff8000002f2f7808 */ /* 0x000fe20005800000 */
[----:B------:R-:W2:Y:S01]  /*1670*/  SHFL.BFLY PT, R5, R6, 0x1, 0x1f ;  /* 0x0c201f0006057f89 */ /* 0x000ea200000e0000 */
[----:B------:R-:W-:-:S02]  /*1680*/  FSEL R51, R51, -INF , !P5 ;  /* 0xff80000033337808 */ /* 0x000fc40006800000 */
[----:B------:R-:W-:Y:S02]  /*1690*/  FSEL R54, R54, -INF , !P2 ;  /* 0xff80000036367808 */ /* 0x000fe40005000000 */
[----:B------:R-:W-:Y:S02]  /*16a0*/  FSEL R55, R55, -INF , !P4 ;  /* 0xff80000037377808 */ /* 0x000fe40006000000 */
[----:B--2---:R-:W-:-:S05]  /*16b0*/  FMNMX R8, R6, R5, !PT ;  /* 0x0000000506087209 */ /* 0x004fca0007800000 */
[----:B------:R-:W2:Y:S02]  /*16c0*/  SHFL.BFLY PT, R5, R8, 0x2, 0x1f ;  /* 0x0c401f0008057f89 */ /* 0x000ea400000e0000 */
[----:B--2---:R-:W-:Y:S02]  /*16d0*/  FMNMX R4, R8, R5, !PT ;  /* 0x0000000508047209 */ /* 0x004fe40007800000 */
[----:B------:R-:W-:Y:S02]  /*16e0*/  FMNMX R5, R26, R27, !PT ;  /* 0x0000001b1a057209 */ /* 0x000fe40007800000 */
[----:B------:R-:W-:Y:S02]  /*16f0*/  FSETP.NEU.AND P0, PT, R4, -INF , PT ;  /* 0xff8000000400780b */ /* 0x000fe40003f0d000 */
[----:B------:R-:W-:Y:S02]  /*1700*/  FMNMX R2, R30, R5, !PT ;  /* 0x000000051e027209 */ /* 0x000fe40007800000 */
[----:B------:R-:W-:-:S02]  /*1710*/  FSEL R9, R4, RZ, P0 ;  /* 0x000000ff04097208 */ /* 0x000fc40000000000 */
[----:B------:R-:W-:Y:S02]  /*1720*/  FMNMX R5, R31, R2, !PT ;  /* 0x000000021f057209 */ /* 0x000fe40007800000 */
[----:B------:R-:W-:Y:S01]  /*1730*/  ISETP.NE.AND P0, PT, R10, RZ, PT ;  /* 0x000000ff0a00720c */ /* 0x000fe20003f05270 */
[----:B------:R-:W-:Y:S01]  /*1740*/  FMUL R9, R9, UR10 ;  /* 0x0000000a09097c20 */ /* 0x000fe20008400000 */
[----:B------:R-:W-:-:S03]  /*1750*/  FMNMX R2, R34, R5, !PT ;  /* 0x0000000522027209 */ /* 0x000fc60007800000 */
[--C-:B------:R-:W-:Y:S01]  /*1760*/  FFMA R24, R24, UR10, -R9.reuse ;  /* 0x0000000a18187c23 */ /* 0x100fe20008000809 */
[----:B------:R-:W-:Y:S01]  /*1770*/  FMNMX R5, R35, R2, !PT ;  /* 0x0000000223057209 */ /* 0x000fe20007800000 */
[--C-:B------:R-:W-:Y:S01]  /*1780*/  FFMA R28, R28, UR10, -R9.reuse ;  /* 0x0000000a1c1c7c23 */ /* 0x100fe20008000809 */
[--C-:B------:R-:W-:Y:S01]  /*1790*/  FFMA R25, R25, UR10, -R9.reuse ;  /* 0x0000000a19197c23 */ /* 0x100fe20008000809 */
[--C-:B------:R-:W-:Y:S01]  /*17a0*/  FFMA R32, R32, UR10, -R9.reuse ;  /* 0x0000000a20207c23 */ /* 0x100fe20008000809 */
[----:B------:R-:W-:Y:S01]  /*17b0*/  FMNMX R2, R38, R5, !PT ;  /* 0x0000000526027209 */ /* 0x000fe20007800000 */
[--C-:B------:R-:W-:Y:S01]  /*17c0*/  FFMA R33, R33, UR10, -R9.reuse ;  /* 0x0000000a21217c23 */ /* 0x100fe20008000809 */
[----:B------:R-:W-:Y:S01]  /*17d0*/  FSETP.GEU.AND P6, PT, R24, -126, PT ;  /* 0xc2fc00001800780b */ /* 0x000fe20003fce000 */
        /* <DEDUP_REMOVED lines=12> */
[----:B------:R-:W-:Y:S01]  /*18a0*/  @!P6 FMUL R24, R24, 0.5 ;  /* 0x3f0000001818e820 */ /* 0x000fe20000400000 */
[----:B------:R-:W-:Y:S01]  /*18b0*/  FMNMX R2, R46, R5, !PT ;  /* 0x000000052e027209 */ /* 0x000fe20007800000 */
[--C-:B------:R-:W-:Y:S01]  /*18c0*/  FFMA R41, R41, UR10, -R9.reuse ;  /* 0x0000000a29297c23 */ /* 0x100fe20008000809 */
[----:B------:R-:W-:Y:S01]  /*18d0*/  FSETP.GEU.AND P4, PT, R33, -126, PT ;  /* 0xc2fc00002100780b */ /* 0x000fe20003f8e000 */
[----:B------:R-:W-:Y:S01]  /*18e0*/  @!P1 FMUL R28, R28, 0.5 ;  /* 0x3f0000001c1c9820 */ /* 0x000fe20000400000 */
[----:B------:R-:W-:Y:S01]  /*18f0*/  FMNMX R5, R47, R2, !PT ;  /* 0x000000022f057209 */ /* 0x000fe20007800000 */
[----:B------:R-:W2:Y:S01]  /*1900*/  MUFU.EX2 R24, R24 ;  /* 0x0000001800187308 */ /* 0x000ea20000000800 */
[----:B------:R-:W-:Y:S01]  /*1910*/  FSETP.GEU.AND P5, PT, R29, -126, PT ;  /* 0xc2fc00001d00780b */ /* 0x000fe20003fae000 */
[----:B------:R-:W-:Y:S01]  /*1920*/  @!P3 FMUL R25, R25, 0.5 ;  /* 0x3f0000001919b820 */ /* 0x000fe20000400000 */
[----:B------:R-:W-:Y:S01]  /*1930*/  FMNMX R2, R50, R5, !PT ;  /* 0x0000000532027209 */ /* 0x000fe20007800000 */
[--C-:B------:R-:W-:Y:S01]  /*1940*/  FFMA R48, R48, UR10, -R9.reuse ;  /* 0x0000000a30307c23 */ /* 0x100fe20008000809 */
[--C-:B------:R-:W-:Y:S01]  /*1950*/  FFMA R49, R49, UR10, -R9.reuse ;  /* 0x0000000a31317c23 */ /* 0x100fe20008000809 */
[----:B------:R-:W-:Y:S01]  /*1960*/  @!P2 FMUL R32, R32, 0.5 ;  /* 0x3f0000002020a820 */ /* 0x000fe20000400000 */
[----:B------:R-:W-:Y:S01]  /*1970*/  FMNMX R5, R51, R2, !PT ;  /* 0x0000000233057209 */ /* 0x000fe20007800000 */
[----:B------:R-:W3:Y:S01]  /*1980*/  MUFU.EX2 R28, R28 ;  /* 0x0000001c001c7308 */ /* 0x000ee20000000800 */
[--C-:B------:R-:W-:Y:S01]  /*1990*/  FFMA R52, R52, UR10, -R9.reuse ;  /* 0x0000000a34347c23 */ /* 0x100fe20008000809 */
[----:B------:R-:W-:Y:S01]  /*19a0*/  @!P4 FMUL R33, R33, 0.5 ;  /* 0x3f0000002121c820 */ /* 0x000fe20000400000 */
[----:B------:R-:W-:Y:S01]  /*19b0*/  FMNMX R2, R54, R5, !PT ;  /* 0x0000000536027209 */ /* 0x000fe20007800000 */
[----:B------:R-:W-:-:S02]  /*19c0*/  FFMA R53, R53, UR10, -R9 ;  /* 0x0000000a35357c23 */ /* 0x000fc40008000809 */
[----:B------:R-:W-:Y:S01]  /*19d0*/  @!P5 FMUL R29, R29, 0.5 ;  /* 0x3f0000001d1dd820 */ /* 0x000fe20000400000 */
[----:B------:R-:W-:Y:S01]  /*19e0*/  FMNMX R2, R55, R2, !PT ;  /* 0x0000000237027209 */ /* 0x000fe20007800000 */
[----:B------:R-:W4:Y:S01]  /*19f0*/  MUFU.EX2 R25, R25 ;  /* 0x0000001900197308 */ /* 0x000f220000000800 */
[----:B--2---:R-:W-:Y:S01]  /*1a00*/  @!P6 FMUL R24, R24, R24 ;  /* 0x000000181818e220 */ /* 0x004fe20000400000 */
[----:B------:R-:W-:Y:S02]  /*1a10*/  FSETP.GEU.AND P6, PT, R36, -126, PT ;  /* 0xc2fc00002400780b */ /* 0x000fe40003fce000 */
[----:B------:R-:W2:Y:S04]  /*1a20*/  SHFL.BFLY PT, R5, R2, 0x1, 0x1f ;  /* 0x0c201f0002057f89 */ /* 0x000ea800000e0000 */
[----:B------:R-:W5:Y:S01]  /*1a30*/  MUFU.EX2 R32, R32 ;  /* 0x0000002000207308 */ /* 0x000f620000000800 */
[----:B---3--:R-:W-:Y:S01]  /*1a40*/  @!P1 FMUL R28, R28, R28 ;  /* 0x0000001c1c1c9220 */ /* 0x008fe20000400000 */
[----:B------:R-:W-:-:S05]  /*1a50*/  FSETP.GEU.AND P1, PT, R40, -126, PT ;  /* 0xc2fc00002800780b */ /* 0x000fca0003f2e000 */
[----:B------:R-:W-:Y:S01]  /*1a60*/  @!P6 FMUL R36, R36, 0.5 ;  /* 0x3f0000002424e820 */ /* 0x000fe20000400000 */
[----:B------:R-:W3:Y:S01]  /*1a70*/  MUFU.EX2 R33, R33 ;  /* 0x0000002100217308 */ /* 0x000ee20000000800 */
[----:B----4-:R-:W-:Y:S01]  /*1a80*/  @!P3 FMUL R25, R25, R25 ;  /* 0x000000191919b220 */ /* 0x010fe20000400000 */
[----:B------:R-:W-:-:S05]  /*1a90*/  FSETP.GEU.AND P3, PT, R37, -126, PT ;  /* 0xc2fc00002500780b */ /* 0x000fca0003f6e000 */
[----:B------:R-:W-:Y:S01]  /*1aa0*/  @!P1 FMUL R40, R40, 0.5 ;  /* 0x3f00000028289820 */ /* 0x000fe20000400000 */
[----:B------:R-:W4:Y:S01]  /*1ab0*/  MUFU.EX2 R29, R29 ;  /* 0x0000001d001d7308 */ /* 0x000f220000000800 */
[----:B-----5:R-:W-:Y:S01]  /*1ac0*/  @!P2 FMUL R32, R32, R32 ;  /* 0x000000202020a220 */ /* 0x020fe20000400000 */
[----:B------:R-:W-:Y:S02]  /*1ad0*/  FSETP.GEU.AND P2, PT, R44, -126, PT ;  /* 0xc2fc00002c00780b */ /* 0x000fe40003f4e000 */
[----:B--2---:R-:W-:-:S03]  /*1ae0*/  FMNMX R5, R2, R5, !PT ;  /* 0x0000000502057209 */ /* 0x004fc60007800000 */
[----:B------:R-:W-:Y:S01]  /*1af0*/  @!P3 FMUL R37, R37, 0.5 ;  /* 0x3f0000002525b820 */ /* 0x000fe20000400000 */
[----:B------:R-:W2:Y:S01]  /*1b00*/  MUFU.EX2 R36, R36 ;  /* 0x0000002400247308 */ /* 0x000ea20000000800 */
[----:B------:R-:W5:Y:S01]  /*1b10*/  SHFL.BFLY PT, R2, R5, 0x2, 0x1f ;  /* 0x0c401f0005027f89 */ /* 0x000f6200000e0000 */
[----:B---3--:R-:W-:Y:S01]  /*1b20*/  @!P4 FMUL R33, R33, R33 ;  /* 0x000000212121c220 */ /* 0x008fe20000400000 */
[----:B------:R-:W-:-:S04]  /*1b30*/  FSETP.GEU.AND P4, PT, R45, -126, PT ;  /* 0xc2fc00002d00780b */ /* 0x000fc80003f8e000 */
[----:B------:R-:W-:Y:S01]  /*1b40*/  @!P2 FMUL R44, R44, 0.5 ;  /* 0x3f0000002c2ca820 */ /* 0x000fe20000400000 */
[----:B------:R-:W3:Y:S01]  /*1b50*/  MUFU.EX2 R11, R40 ;  /* 0x00000028000b7308 */ /* 0x000ee20000000800 */
[----:B----4-:R-:W-:Y:S01]  /*1b60*/  @!P5 FMUL R29, R29, R29 ;  /* 0x0000001d1d1dd220 */ /* 0x010fe20000400000 */
[----:B------:R-:W-:-:S06]  /*1b70*/  FSETP.GEU.AND P5, PT, R41, -126, PT ;  /* 0xc2fc00002900780b */ /* 0x000fcc0003fae000 */
[----:B------:R-:W4:Y:S01]  /*1b80*/  MUFU.EX2 R37, R37 ;  /* 0x0000002500257308 */ /* 0x000f220000000800 */
[----:B--2---:R-:W-:Y:S01]  /*1b90*/  @!P6 FMUL R36, R36, R36 ;  /* 0x000000242424e220 */ /* 0x004fe20000400000 */
[----:B------:R-:W-:Y:S01]  /*1ba0*/  FSETP.GEU.AND P6, PT, R48, -126, PT ;  /* 0xc2fc00003000780b */ /* 0x000fe20003fce000 */
[----:B------:R-:W-:-:S04]  /*1bb0*/  @!P4 FMUL R45, R45, 0.5 ;  /* 0x3f0000002d2dc820 */ /* 0x000fc80000400000 */
[----:B------:R-:W-:Y:S01]  /*1bc0*/  @!P5 FMUL R41, R41, 0.5 ;  /* 0x3f0000002929d820 */ /* 0x000fe20000400000 */
[----:B------:R-:W2:Y:S01]  /*1bd0*/  MUFU.EX2 R13, R44 ;  /* 0x0000002c000d7308 */ /* 0x000ea20000000800 */
[----:B---3--:R-:W-:Y:S01]  /*1be0*/  @!P1 FMUL R11, R11, R11 ;  /* 0x0000000b0b0b9220 */ /* 0x008fe20000400000 */
[----:B------:R-:W-:Y:S02]  /*1bf0*/  FSETP.GEU.AND P1, PT, R49, -126, PT ;  /* 0xc2fc00003100780b */ /* 0x000fe40003f2e000 */
[----:B-----5:R-:W-:Y:S01]  /*1c00*/  FMNMX R5, R5, R2, !PT ;  /* 0x0000000205057209 */ /* 0x020fe20007800000 */
[----:B------:R-:W-:Y:S02]  /*1c10*/  FADD R6, R24, R11 ;  /* 0x0000000b18067221 */ /* 0x000fe40000000000 */
[----:B------:R-:W-:Y:S01]  /*1c20*/  @!P6 FMUL R48, R48, 0.5 ;  /* 0x3f0000003030e820 */ /* 0x000fe20000400000 */
[----:B------:R-:W3:Y:S01]  /*1c30*/  MUFU.EX2 R10, R45 ;  /* 0x0000002d000a7308 */ /* 0x000ee20000000800 */
[----:B----4-:R-:W-:Y:S01]  /*1c40*/  @!P3 FMUL R37, R37, R37 ;  /* 0x000000252525b220 */ /* 0x010fe20000400000 */
[----:B------:R-:W-:-:S04]  /*1c50*/  FSETP.NEU.AND P3, PT, R5, -INF , PT ;  /* 0xff8000000500780b */ /* 0x000fc80003f6d000 */
[----:B------:R-:W-:Y:S01]  /*1c60*/  FSEL R2, R5, RZ, P3 ;  /* 0x000000ff05027208 */ /* 0x000fe20001800000 */
[----:B------:R-:W-:Y:S01]  /*1c70*/  @!P1 FMUL R49, R49, 0.5 ;  /* 0x3f00000031319820 */ /* 0x000fe20000400000 */
[----:B------:R-:W4:Y:S01]  /*1c80*/  MUFU.EX2 R8, R41 ;  /* 0x0000002900087308 */ /* 0x000f220000000800 */
[----:B--2---:R-:W-:Y:S01]  /*1c90*/  @!P2 FMUL R13, R13, R13 ;  /* 0x0000000d0d0da220 */ /* 0x004fe20000400000 */
[----:B------:R-:W-:Y:S01]  /*1ca0*/  FSETP.GEU.AND P3, PT, R52, -126, PT ;  /* 0xc2fc00003400780b */ /* 0x000fe20003f6e000 */
[----:B------:R-:W-:Y:S02]  /*1cb0*/  FMUL R2, R2, UR10 ;  /* 0x0000000a02027c20 */ /* 0x000fe40008400000 */
[----:B------:R-:W-:Y:S02]  /*1cc0*/  FADD R40, R28, R13 ;  /* 0x0000000d1c287221 */ /* 0x000fe40000000000 */
[--C-:B------:R-:W-:Y:S01]  /*1cd0*/  FFMA R26, R26, UR10, -R2.reuse ;  /* 0x0000000a1a1a7c23 */ /* 0x100fe20008000802 */
[----:B------:R-:W2:Y:S01]  /*1ce0*/  MUFU.EX2 R9, R48 ;  /* 0x0000003000097308 */ /* 0x000ea20000000800 */
[--C-:B------:R-:W-:Y:S01]  /*1cf0*/  FFMA R27, R27, UR10, -R2.reuse ;  /* 0x0000000a1b1b7c23 */ /* 0x100fe20008000802 */
[--C-:B------:R-:W-:Y:S01]  /*1d00*/  FFMA R30, R30, UR10, -R2.reuse ;  /* 0x0000000a1e1e7c23 */ /* 0x100fe20008000802 */
[--C-:B------:R-:W-:Y:S01]  /*1d10*/  FFMA R31, R31, UR10, -R2.reuse ;  /* 0x0000000a1f1f7c23 */ /* 0x100fe20008000802 */
[----:B---3--:R-:W-:Y:S01]  /*1d20*/  @!P4 FMUL R10, R10, R10 ;  /* 0x0000000a0a0ac220 */ /* 0x008fe20000400000 */
[----:B------:R-:W-:Y:S01]  /*1d30*/  FSETP.GEU.AND P2, PT, R26, -126, PT ;  /* 0xc2fc00001a00780b */ /* 0x000fe20003f4e000 */
[--C-:B------:R-:W-:Y:S01]  /*1d40*/  FFMA R34, R34, UR10, -R2.reuse ;  /* 0x0000000a22227c23 */ /* 0x100fe20008000802 */
[----:B------:R-:W-:Y:S01]  /*1d50*/  FSETP.GEU.AND P4, PT, R27, -126, PT ;  /* 0xc2fc00001b00780b */ /* 0x000fe20003f8e000 */
[----:B------:R-:W3:Y:S01]  /*1d60*/  MUFU.EX2 R12, R49 ;  /* 0x00000031000c7308 */ /* 0x000ee20000000800 */
[----:B----4-:R-:W-:Y:S01]  /*1d70*/  @!P5 FMUL R8, R8, R8 ;  /* 0x000000080808d220 */ /* 0x010fe20000400000 */
[----:B------:R-:W-:Y:S01]  /*1d80*/  FSETP.GEU.AND P5, PT, R53, -126, PT ;  /* 0xc2fc00003500780b */ /* 0x000fe20003fae000 */
[----:B------:R-:W-:Y:S01]  /*1d90*/  @!P3 FMUL R52, R52, 0.5 ;  /* 0x3f0000003434b820 */ /* 0x000fe20000400000 */
[--C-:B------:R-:W-:Y:S01]  /*1da0*/  FFMA R35, R35, UR10, -R2.reuse ;  /* 0x0000000a23237c23 */ /* 0x100fe20008000802 */
[--C-:B------:R-:W-:Y:S01]  /*1db0*/  FFMA R38, R38, UR10, -R2.reuse ;  /* 0x0000000a26267c23 */ /* 0x100fe20008000802 */
[--C-:B------:R-:W-:Y:S01]  /*1dc0*/  FFMA R39, R39, UR10, -R2.reuse ;  /* 0x0000000a27277c23 */ /* 0x100fe20008000802 */
[--C-:B------:R-:W-:Y:S01]  /*1dd0*/  FFMA R42, R42, UR10, -R2.reuse ;  /* 0x0000000a2a2a7c23 */ /* 0x100fe20008000802 */
[----:B------:R-:W4:Y:S01]  /*1de0*/  MUFU.EX2 R15, R52 ;  /* 0x00000034000f7308 */ /* 0x000f220000000800 */
[----:B--2---:R-:W-:Y:S01]  /*1df0*/  @!P6 FMUL R9, R9, R9 ;  /* 0x000000090909e220 */ /* 0x004fe20000400000 */
[----:B------:R-:W-:Y:S01]  /*1e00*/  FSETP.GEU.AND P6, PT, R30, -126, PT ;  /* 0xc2fc00001e00780b */ /* 0x000fe20003fce000 */
[----:B------:R-:W-:Y:S01]  /*1e10*/  @!P2 FMUL R26, R26, 0.5 ;  /* 0x3f0000001a1aa820 */ /* 0x000fe20000400000 */
[----:B------:R-:W-:Y:S01]  /*1e20*/  @!P4 FMUL R27, R27, 0.5 ;  /* 0x3f0000001b1bc820 */ /* 0x000fe20000400000 */
[--C-:B------:R-:W-:Y:S01]  /*1e30*/  FFMA R50, R50, UR10, -R2.reuse ;  /* 0x0000000a32327c23 */ /* 0x100fe20008000802 */
[--C-:B------:R-:W-:Y:S01]  /*1e40*/  FFMA R43, R43, UR10, -R2.reuse ;  /* 0x0000000a2b2b7c23 */ /* 0x100fe20008000802 */
[----:B------:R-:W-:Y:S01]  /*1e50*/  @!P5 FMUL R53, R53, 0.5 ;  /* 0x3f0000003535d820 */ /* 0x000fe20000400000 */
[--C-:B------:R-:W-:Y:S01]  /*1e60*/  FFMA R46, R46, UR10, -R2.reuse ;  /* 0x0000000a2e2e7c23 */ /* 0x100fe20008000802 */
[----:B---3--:R-:W-:Y:S01]  /*1e70*/  @!P1 FMUL R12, R12, R12 ;  /* 0x0000000c0c0c9220 */ /* 0x008fe20000400000 */
[----:B------:R-:W-:Y:S01]  /*1e80*/  FSETP.GEU.AND P1, PT, R31, -126, PT ;  /* 0xc2fc00001f00780b */ /* 0x000fe20003f2e000 */
[----:B------:R-:W2:Y:S01]  /*1e90*/  MUFU.EX2 R14, R53 ;  /* 0x00000035000e7308 */ /* 0x000ea20000000800 */
[--C-:B------:R-:W-:Y:S01]  /*1ea0*/  FFMA R47, R47, UR10, -R2.reuse ;  /* 0x0000000a2f2f7c23 */ /* 0x100fe20008000802 */
[--C-:B------:R-:W-:Y:S01]  /*1eb0*/  FFMA R51, R51, UR10, -R2.reuse ;  /* 0x0000000a33337c23 */ /* 0x100fe20008000802 */
[--C-:B------:R-:W-:Y:S01]  /*1ec0*/  FFMA R54, R54, UR10, -R2.reuse ;  /* 0x0000000a36367c23 */ /* 0x100fe20008000802 */
[----:B------:R-:W-:Y:S01]  /*1ed0*/  @!P6 FMUL R30, R30, 0.5 ;  /* 0x3f0000001e1ee820 */ /* 0x000fe20000400000 */
[----:B------:R-:W-:Y:S01]  /*1ee0*/  FFMA R2, R55, UR10, -R2 ;  /* 0x0000000a37027c23 */ /* 0x000fe20008000802 */
[----:B----4-:R-:W-:Y:S01]  /*1ef0*/  @!P3 FMUL R15, R15, R15 ;  /* 0x0000000f0f0fb220 */ /* 0x010fe20000400000 */
[----:B------:R-:W-:Y:S01]  /*1f00*/  FSETP.GEU.AND P3, PT, R34, -126, PT ;  /* 0xc2fc00002200780b */ /* 0x000fe20003f6e000 */
[----:B------:R-:W3:Y:S01]  /*1f10*/  MUFU.EX2 R26, R26 ;  /* 0x0000001a001a7308 */ /* 0x000ee20000000800 */
[----:B------:R-:W-:Y:S01]  /*1f20*/  FADD R41, R32, R9 ;  /* 0x0000000920297221 */ /* 0x000fe20000000000 */
[----:B------:R-:W-:Y:S01]  /*1f30*/  FADD R45, R36, R15 ;  /* 0x0000000f242d7221 */ /* 0x000fe20000000000 */
[----:B------:R-:W-:Y:S01]  /*1f40*/  F2FP.F16.F32.PACK_AB R48, R8, R11 ;  /* 0x0000000b0830723e */ /* 0x000fe200000000ff */
[----:B------:R-:W-:Y:S01]  /*1f50*/  @!P1 FMUL R31, R31, 0.5 ;  /* 0x3f0000001f1f9820 */ /* 0x000fe20000400000 */
[----:B------:R-:W-:Y:S01]  /*1f60*/  FADD R44, R6, R41 ;  /* 0x00000029062c7221 */ /* 0x000fe20000000000 */
[----:B------:R-:W-:Y:S01]  /*1f70*/  FADD R6, R25, R8 ;  /* 0x0000000819067221 */ /* 0x000fe20000000000 */
[----:B------:R-:W-:Y:S01]  /*1f80*/  FADD R41, R29, R10 ;  /* 0x0000000a1d297221 */ /* 0x000fe20000000000 */
[----:B------:R-:W4:Y:S01]  /*1f90*/  MUFU.EX2 R27, R27 ;  /* 0x0000001b001b7308 */ /* 0x000f220000000800 */
[----:B--2---:R-:W-:Y:S01]  /*1fa0*/  @!P5 FMUL R14, R14, R14 ;  /* 0x0000000e0e0ed220 */ /* 0x004fe20000400000 */
[----:B------:R-:W-:Y:S01]  /*1fb0*/  FSETP.GEU.AND P5, PT, R35, -126, PT ;  /* 0xc2fc00002300780b */ /* 0x000fe20003fae000 */
[----:B------:R-:W-:Y:S01]  /*1fc0*/  FADD R45, R40, R45 ;  /* 0x0000002d282d7221 */ /* 0x000fe20000000000 */
[----:B------:R-:W-:Y:S01]  /*1fd0*/  @!P3 FMUL R34, R34, 0.5 ;  /* 0x3f0000002222b820 */ /* 0x000fe20000400000 */
[----:B------:R-:W-:-:S02]  /*1fe0*/  F2FP.F16.F32.PACK_AB R52, R12, R9 ;  /* 0x000000090c34723e */ /* 0x000fc400000000ff */
[----:B------:R-:W-:Y:S01]  /*1ff0*/  FADD R44, R44, R45 ;  /* 0x0000002d2c2c7221 */ /* 0x000fe20000000000 */
[----:B------:R-:W2:Y:S01]  /*2000*/  MUFU.EX2 R30, R30 ;  /* 0x0000001e001e7308 */ /* 0x000ea20000000800 */
        /* <DEDUP_REMOVED lines=8> */
[----:B--2---:R-:W-:Y:S01]  /*2090*/  @!P6 FMUL R30, R30, R30 ;  /* 0x0000001e1e1ee220 */ /* 0x004fe20000400000 */
[----:B------:R-:W-:-:S05]  /*20a0*/  FSETP.GEU.AND P6, PT, R42, -126, PT ;  /* 0xc2fc00002a00780b */ /* 0x000fca0003fce000 */
[----:B------:R-:W-:Y:S01]  /*20b0*/  @!P4 FMUL R39, R39, 0.5 ;  /* 0x3f0000002727c820 */ /* 0x000fe20000400000 */
        /* <DEDUP_REMOVED lines=10> */
[----:B------:R-:W-:-:S04]  /*2160*/  FSETP.GEU.AND P5, PT, R46, -126, PT ;  /* 0xc2fc00002e00780b */ /* 0x000fc80003fae000 */
[----:B------:R-:W-:Y:S01]  /*2170*/  F2FP.F16.F32.PACK_AB R45, R35, R34 ;  /* 0x00000022232d723e */ /* 0x000fe200000000ff */
[----:B------:R-:W-:Y:S01]  /*2180*/  @!P3 FMUL R43, R43, 0.5 ;  /* 0x3f0000002b2bb820 */ /* 0x000fe20000400000 */
[----:B------:R2:W5:Y:S01]  /*2190*/  MUFU.EX2 R17, R42 ;  /* 0x0000002a00117308 */ /* 0x0005620000000800 */
[----:B---3--:R-:W-:Y:S01]  /*21a0*/  @!P2 FMUL R38, R38, R38 ;  /* 0x000000262626a220 */ /* 0x008fe20000400000 */
[----:B------:R-:W-:-:S05]  /*21b0*/  FSETP.GEU.AND P2, PT, R47, -126, PT ;  /* 0xc2fc00002f00780b */ /* 0x000fca0003f4e000 */
[----:B------:R-:W-:Y:S01]  /*21c0*/  @!P5 FMUL R46, R46, 0.5 ;  /* 0x3f0000002e2ed820 */ /* 0x000fe20000400000 */
[----:B------:R3:W1:Y:S01]  /*21d0*/  MUFU.EX2 R21, R50 ;  /* 0x0000003200157308 */ /* 0x0006620000000800 */
[----:B----4-:R-:W-:Y:S01]  /*21e0*/  @!P4 FMUL R39, R39, R39 ;  /* 0x000000272727c220 */ /* 0x010fe20000400000 */
[----:B------:R-:W-:Y:S01]  /*21f0*/  FSETP.GEU.AND P4, PT, R51, -126, PT ;  /* 0xc2fc00003300780b */ /* 0x000fe20003f8e000 */
[----:B--2---:R-:W-:-:S04]  /*2200*/  FADD R42, R37, R14 ;  /* 0x0000000e252a7221 */ /* 0x004fc80000000000 */
[----:B------:R-:W-:Y:S01]  /*2210*/  @!P2 FMUL R47, R47, 0.5 ;  /* 0x3f0000002f2fa820 */ /* 0x000fe20000400000 */
[----:B------:R2:W4:Y:S01]  /*2220*/  MUFU.EX2 R16, R43 ;  /* 0x0000002b00107308 */ /* 0x0005220000000800 */
[----:B-----5:R-:W-:Y:S01]  /*2230*/  @!P6 FMUL R17, R17, R17 ;  /* 0x000000111111e220 */ /* 0x020fe20000400000 */
[----:B------:R-:W-:Y:S01]  /*2240*/  FSETP.GEU.AND P6, PT, R54, -126, PT ;  /* 0xc2fc00003600780b */ /* 0x000fe20003fce000 */
[----:B------:R-:W-:Y:S01]  /*2250*/  FADD R41, R41, R42 ;  /* 0x0000002a29297221 */ /* 0x000fe20000000000 */
[----:B---3--:R-:W-:-:S03]  /*2260*/  F2FP.F16.F32.PACK_AB R50, R10, R13 ;  /* 0x0000000d0a32723e */ /* 0x008fc600000000ff */
[----:B------:R-:W-:Y:S01]  /*2270*/  @!P4 FMUL R51, R51, 0.5 ;  /* 0x3f0000003333c820 */ /* 0x000fe20000400000 */
[----:B------:R3:W5:Y:S01]  /*2280*/  MUFU.EX2 R19, R46 ;  /* 0x0000002e00137308 */ /* 0x0007620000000800 */
[----:B-1----:R-:W-:Y:S01]  /*2290*/  @!P1 FMUL R21, R21, R21 ;  /* 0x0000001515159220 */ /* 0x002fe20000400000 */
[----:B------:R-:W-:Y:S01]  /*22a0*/  FSETP.GEU.AND P1, PT, R2, -126, PT ;  /* 0xc2fc00000200780b */ /* 0x000fe20003f2e000 */
[----:B--2---:R-:W-:-:S04]  /*22b0*/  FADD R43, R33, R12 ;  /* 0x0000000c212b7221 */ /* 0x004fc80000000000 */
[----:B------:R-:W-:Y:S01]  /*22c0*/  @!P6 FMUL R54, R54, 0.5 ;  /* 0x3f0000003636e820 */ /* 0x000fe20000400000 */
[----:B------:R1:W2:Y:S01]  /*22d0*/  MUFU.EX2 R18, R47 ;  /* 0x0000002f00127308 */ /* 0x0002a20000000800 */
[----:B---3--:R-:W-:Y:S01]  /*22e0*/  FADD R46, R26, R17 ;  /* 0x000000111a2e7221 */ /* 0x008fe20000000000 */
[----:B----4-:R-:W-:Y:S01]  /*22f0*/  @!P3 FMUL R16, R16, R16 ;  /* 0x000000101010b220 */ /* 0x010fe20000400000 */
[----:B------:R-:W-:-:S04]  /*2300*/  FADD R6, R6, R43 ;  /* 0x0000002b06067221 */ /* 0x000fc80000000000 */
[----:B------:R-:W-:Y:S01]  /*2310*/  @!P1 FMUL R2, R2, 0.5 ;  /* 0x3f00000002029820 */ /* 0x000fe20000400000 */
[----:B------:R3:W4:Y:S01]  /*2320*/  MUFU.EX2 R20, R51 ;  /* 0x0000003300147308 */ /* 0x0007220000000800 */
[----:B-1----:R-:W-:Y:S01]  /*2330*/  FADD R47, R34, R21 ;  /* 0x00000015222f7221 */ /* 0x002fe20000000000 */
[----:B-----5:R-:W-:Y:S01]  /*2340*/  @!P5 FMUL R19, R19, R19 ;  /* 0x000000131313d220 */ /* 0x020fe20000400000 */
[----:B------:R-:W-:Y:S01]  /*2350*/  FADD R41, R6, R41 ;  /* 0x0000002906297221 */ /* 0x000fe20000000000 */
[----:B------:R-:W-:Y:S01]  /*2360*/  MOV R6, UR7 ;  /* 0x0000000700067c02 */ /* 0x000fe20008000f00 */
[----:B------:R-:W-:Y:S01]  /*2370*/  FADD R46, R46, R47 ;  /* 0x0000002f2e2e7221 */ /* 0x000fe20000000000 */
[----:B------:R-:W-:Y:S02]  /*2380*/  FADD R40, R30, R19 ;  /* 0x000000131e287221 */ /* 0x000fe40000000000 */
[----:B------:R1:W5:Y:S01]  /*2390*/  MUFU.EX2 R23, R54 ;  /* 0x0000003600177308 */ /* 0x0003620000000800 */
[----:B--2---:R-:W-:Y:S01]  /*23a0*/  @!P2 FMUL R18, R18, R18 ;  /* 0x000000121212a220 */ /* 0x004fe20000400000 */
[----:B------:R2:W-:Y:S03]  /*23b0*/  SYNCS.ARRIVE.TRANS64.A1T0 RZ, [R6+UR29], RZ ;  /* 0x000000ff06ff79a7 */ /* 0x0005e6000810001d */
[----:B------:R-:W-:Y:S01]  /*23c0*/  FADD R42, R31, R18 ;  /* 0x000000121f2a7221 */ /* 0x000fe20000000000 */
[----:B---3--:R-:W-:-:S02]  /*23d0*/  F2FP.F16.F32.PACK_AB R51, R18, R19 ;  /* 0x000000131233723e */ /* 0x008fc400000000ff */
[----:B------:R3:W2:Y:S01]  /*23e0*/  MUFU.EX2 R22, R2 ;  /* 0x0000000200167308 */ /* 0x0006a20000000800 */
[----:B----4-:R-:W-:Y:S01]  /*23f0*/  @!P4 FMUL R20, R20, R20 ;  /* 0x000000141414c220 */ /* 0x010fe20000400000 */
[----:B-1----:R-:W-:-:S03]  /*2400*/  F2FP.F16.F32.PACK_AB R54, R14, R15 ;  /* 0x0000000f0e36723e */ /* 0x002fc600000000ff */
[----:B------:R-:W-:Y:S01]  /*2410*/  FADD R43, R35, R20 ;  /* 0x00000014232b7221 */ /* 0x000fe20000000000 */
[----:B------:R-:W-:Y:S01]  /*2420*/  F2FP.F16.F32.PACK_AB R53, R20, R21 ;  /* 0x000000151435723e */ /* 0x000fe200000000ff */
[----:B-----5:R-:W-:Y:S01]  /*2430*/  @!P6 FMUL R23, R23, R23 ;  /* 0x000000171717e220 */ /* 0x020fe20000400000 */
[----:B---3--:R-:W-:-:S03]  /*2440*/  FADD R2, R27, R16 ;  /* 0x000000101b027221 */ /* 0x008fc60000000000 */
[----:B------:R-:W-:Y:S01]  /*2450*/  FADD R47, R38, R23 ;  /* 0x00000017262f7221 */ /* 0x000fe20000000000 */
[----:B------:R-:W-:Y:S01]  /*2460*/  FADD R2, R2, R43 ;  /* 0x0000002b02027221 */ /* 0x000fe20000000000 */
[----:B------:R-:W-:Y:S01]  /*2470*/  F2FP.F16.F32.PACK_AB R43, R31, R30 ;  /* 0x0000001e1f2b723e */ /* 0x000fe200000000ff */
[----:B--2---:R-:W-:Y:S01]  /*2480*/  @!P1 FMUL R22, R22, R22 ;  /* 0x0000001616169220 */ /* 0x004fe20000400000 */
[----:B------:R-:W-:Y:S01]  /*2490*/  FADD R47, R40, R47 ;  /* 0x0000002f282f7221 */ /* 0x000fe20000000000 */
[----:B------:R-:W-:Y:S02]  /*24a0*/  F2FP.F16.F32.PACK_AB R40, R25, R24 ;  /* 0x000000181928723e */ /* 0x000fe400000000ff */
[C---:B------:R-:W-:Y:S01]  /*24b0*/  FADD R49, R39.reuse, R22 ;  /* 0x0000001627317221 */ /* 0x040fe20000000000 */
[----:B------:R-:W-:Y:S01]  /*24c0*/  FADD R46, R46, R47 ;  /* 0x0000002f2e2e7221 */ /* 0x000fe20000000000 */
[----:B------:R-:W-:Y:S02]  /*24d0*/  F2FP.F16.F32.PACK_AB R47, R39, R38 ;  /* 0x00000026272f723e */ /* 0x000fe400000000ff */
[----:B------:R-:W-:Y:S01]  /*24e0*/  FADD R49, R42, R49 ;  /* 0x000000312a317221 */ /* 0x000fe20000000000 */
[----:B------:R-:W-:-:S03]  /*24f0*/  F2FP.F16.F32.PACK_AB R42, R29, R28 ;  /* 0x0000001c1d2a723e */ /* 0x000fc600000000ff */
[----:B------:R-:W-:Y:S01]  /*2500*/  FADD R49, R2, R49 ;  /* 0x0000003102317221 */ /* 0x000fe20000000000 */
[----:B------:R-:W-:Y:S01]  /*2510*/  FADD R2, R44, R41 ;  /* 0x000000292c027221 */ /* 0x000fe20000000000 */
[----:B------:R-:W-:Y:S02]  /*2520*/  F2FP.F16.F32.PACK_AB R44, R33, R32 ;  /* 0x00000020212c723e */ /* 0x000fe400000000ff */
[----:B------:R-:W-:Y:S01]  /*2530*/  FADD R6, R46, R49 ;  /* 0x000000312e067221 */ /* 0x000fe20000000000 */
[----:B------:R-:W-:Y:S02]  /*2540*/  F2FP.F16.F32.PACK_AB R46, R37, R36 ;  /* 0x00000024252e723e */ /* 0x000fe400000000ff */
[----:B------:R-:W-:Y:S02]  /*2550*/  F2FP.F16.F32.PACK_AB R41, R27, R26 ;  /* 0x0000001a1b29723e */ /* 0x000fe400000000ff */
[----:B------:R-:W-:Y:S01]  /*2560*/  F2FP.F16.F32.PACK_AB R49, R16, R17 ;  /* 0x000000111031723e */ /* 0x000fe200000000ff */
[----:B------:R-:W-:Y:S06]  /*2570*/  @!P0 BRA `(.L_x_19) ;  /* 0x0000000000048947 */ /* 0x000fec0003800000 */
[----:B------:R-:W-:Y:S01]  /*2580*/  BPT.TRAP 0x1 ;  /* 0x000000040000795c */ /* 0x000fe20000300000 */
.L_x_19:
[----:B------:R-:W1:Y:S02]  /*2590*/  SYNCS.PHASECHK.TRANS64.TRYWAIT P1, [UR36+0x11808], R7 ;  /* 0x01180807ff0075a7 */ /* 0x000e640008020164 */
[----:B-1----:R-:W-:Y:S05]  /*25a0*/  @!P1 BRA `(.L_x_20) ;  /* 0x0000007c00789947 */ /* 0x002fea0003800000 */
.L_x_110:
[----:B------:R-:W-:Y:S01]  /*25b0*/  UIADD3 UR10, UR5, 0x280, URZ ;  /* 0x00000280050a7890 */ /* 0x000fe2000fffe03f */
[----:B------:R-:W-:Y:S01]  /*25c0*/  WARPGROUP.ARRIVE ;  /* 0x00000000000079c5 */ /* 0x000fe20000000000 */
[----:B------:R-:W-:Y:S01]  /*25d0*/  UMOV UR11, 0xc0000010 ;  /* 0xc0000010000b7882 */ /* 0x000fe20000000000 */
[----:B------:R-:W-:Y:S01]  /*25e0*/  UIADD3 UR14, UR5, 0x300, URZ ;  /* 0x00000300050e7890 */ /* 0x000fe2000fffe03f */
[----:B------:R-:W-:Y:S01]  /*25f0*/  F2FP.F16.F32.PACK_AB R55, R22, R23 ;  /* 0x000000171637723e */ /* 0x000fe200000000ff */
[----:B------:R-:W-:Y:S01]  /*2600*/  UMOV UR15, 0xc0000010 ;  /* 0xc0000010000f7882 */ /* 0x000fe20000000000 */
[----:B------:R-:W-:Y:S01]  /*2610*/  UIADD3 UR18, UR5, 0x380, URZ ;  /* 0x0000038005127890 */ /* 0x000fe2000fffe03f */
[----:B------:R-:W-:Y:S02]  /*2620*/  UMOV UR19, 0xc0000010 ;  /* 0xc000001000137882 */ /* 0x000fe40000000000 */
[----:B------:R-:W-:Y:S01]  /*2630*/  HGMMA.64x16x16.F32 R88, R40, gdesc[UR8].tnspB, RZ, !UPT, gsb0 ;  /* 0x4020000828587df0 */ /* 0x000fe2000c0008ff */
[----:B------:R-:W-:Y:S01]  /*2640*/  UIADD3 UR22, UR5, 0x400, URZ ;  /* 0x0000040005167890 */ /* 0x000fe2000fffe03f */
[----:B------:R-:W-:Y:S01]  /*2650*/  UMOV UR23, 0xc0000010 ;  /* 0xc000001000177882 */ /* 0x000fe20000000000 */
[----:B------:R-:W-:Y:S01]  /*2660*/  UIADD3 UR10, UR5, 0x480, URZ ;  /* 0x00000480050a7890 */ /* 0x000fe2000fffe03f */
[----:B------:R-:W-:Y:S01]  /*2670*/  UMOV UR11, 0xc0000010 ;  /* 0xc0000010000b7882 */ /* 0x000fe20000000000 */
[----:B------:R-:W-:-:S02]  /*2680*/  WARPGROUP.DEPBAR.LE gsb0, 0x0 ;  /* 0x00008000000079c5 */ /* 0x000fc40000010000 */
[----:B------:R-:W-:-:S06]  /*2690*/  WARPGROUP.ARRIVE ;  /* 0x00000000000079c5 */ /* 0x000fcc0000000000 */
[----:B------:R-:W-:Y:S01]  /*26a0*/  HGMMA.64x16x16.F32 R80, R40, gdesc[UR12].tnspB, RZ, !UPT, gsb0 ;  /* 0x4020000c28507df0 */ /* 0x000fe2000c0008ff */
[----:B------:R-:W-:Y:S01]  /*26b0*/  UIADD3 UR14, UR5, 0x320, URZ ;  /* 0x00000320050e7890 */ /* 0x000fe2000fffe03f */
[----:B------:R-:W-:Y:S01]  /*26c0*/  UMOV UR15, 0xc0000010 ;  /* 0xc0000010000f7882 */ /* 0x000fe20000000000 */
[----:B------:R-:W-:Y:S02]  /*26d0*/  WARPGROUP.DEPBAR.LE gsb0, 0x0 ;  /* 0x00008000000079c5 */ /* 0x000fe40000010000 */
        /* <DEDUP_REMOVED lines=16> */
[----:B------:R-:W-:Y:S01]  /*27e0*/  HGMMA.64x16x16.F32 R88, R44, gdesc[UR8].tnspB, R88, gsb0 ;  /* 0x402000082c587df0 */ /* 0x000fe20008000858 */
        /* <DEDUP_REMOVED lines=54> */
[----:B------:R-:W-:Y:S03]  /*2b50*/  HGMMA.64x16x16.F32 R80, R52, gdesc[UR12].tnspB, R80, gsb0 ;  /* 0x4020000c34507df0 */ /* 0x000fe60008000850 */
        /* <DEDUP_REMOVED lines=10> */
[----:B------:R-:W-:Y:S05]  /*2c00*/  @!P0 BRA `(.L_x_21) ;  /* 0x0000000000048947 */ /* 0x000fea0003800000 */
[----:B------:R-:W-:Y:S01]  /*2c10*/  BPT.TRAP 0x1 ;  /* 0x000000040000795c */ /* 0x000fe20000300000 */
.L_x_21:
[----:B------:R-:W-:Y:S01]  /*2c20*/  UISETP.GT.U32.AND UP0, UPT, UR4, 0x1, UPT ;  /* 0x000000010400788c */ /* 0x000fe2000bf04070 */
[----:B-1----:R-:W-:Y:S01]  /*2c30*/  IMAD.MOV.U32 R7, RZ, RZ, RZ ;  /* 0x000000ffff077224 */ /* 0x002fe200078e00ff */
[----:B------:R-:W-:-:S04]  /*2c40*/  UIADD3 UR7, UR36, 0x11828, URZ ;  /* 0x0001182824077890 */ /* 0x000fc8000fffe03f */
[----:B------:R-:W-:Y:S01]  /*2c50*/  PLOP3.LUT P1, PT, PT, PT, UP0, 0x80, 0x0 ;  /* 0x000000000000781c */ /* 0x000fe20003f2f008 */
[----:B------:R-:W-:-:S09]  /*2c60*/  UPRMT UR7, URZ, 0x654, UR7 ;  /* 0x000006543f077896 */ /* 0x000fd20008000007 */
[----:B------:R-:W-:Y:S03]  /*2c70*/  SYNCS.ARRIVE.TRANS64.RED.A1T0 RZ, [UR7], RZ ;  /* 0x000000ffffff79a7 */ /* 0x000fe60008100407 */
[----:B------:R-:W-:Y:S05]  /*2c80*/  @P1 BRA `(.L_x_22) ;  /* 0x0000000000041947 */ /* 0x000fea0003800000 */
[----:B------:R-:W-:Y:S01]  /*2c90*/  BPT.TRAP 0x1 ;  /* 0x000000040000795c */ /* 0x000fe20000300000 */
.L_x_22:
[C---:B------:R-:W-:Y:S01]  /*2ca0*/  ISETP.GE.AND P2, PT, R3.reuse, 0x81, PT ;  /* 0x000000810300780c */ /* 0x040fe20003f46270 */
[----:B------:R-:W-:Y:S01]  /*2cb0*/  UMOV UR4, 0x1 ;  /* 0x0000000100047882 */ /* 0x000fe20000000000 */
[----:B------:R-:W-:Y:S01]  /*2cc0*/  IADD3 R8, R3, 0x3f, RZ ;  /* 0x0000003f03087810 */ /* 0x000fe20007ffe0ff */
[----:B------:R-:W-:Y:S01]  /*2cd0*/  UMOV UR7, 0x2 ;  /* 0x0000000200077882 */ /* 0x000fe20000000000 */
[----:B------:R-:W-:Y:S02]  /*2ce0*/  VIADD R0, R0, 0x40 ;  /* 0x0000004000007836 */ /* 0x000fe40000000000 */
[----:B------:R-:W-:-:S04]  /*2cf0*/  SHF.R.S32.HI R9, RZ, 0x1f, R8 ;  /* 0x0000001fff097819 */ /* 0x000fc80000011408 */
[----:B------:R-:W-:-:S04]  /*2d00*/  LEA.HI R9, R9, R8, RZ, 0x6 ;  /* 0x0000000809097211 */ /* 0x000fc800078f30ff */
[----:B------:R-:W-:Y:S01]  /*2d10*/  LEA.HI.SX32 R3, R9, 0xffffffff, 0x1a ;  /* 0xffffffff09037811 */ /* 0x000fe200078fd2ff */
[----:B------:R-:W-:Y:S06]  /*2d20*/  @!P2 BRA `(.L_x_23) ;  /* 0x0000001c00aca947 */ /* 0x000fec0003800000 */
[----:B------:R-:W-:Y:S01]  /*2d30*/  MOV R9, R4 ;  /* 0x0000000400097202 */ /* 0x000fe20000000f00 */
[----:B------:R-:W-:Y:S01]  /*2d40*/  IMAD.MOV.U32 R11, RZ, RZ, R5 ;  /* 0x000000ffff0b7224 */ /* 0x000fe200078e0005 */
[----:B------:R-:W-:Y:S01]  /*2d50*/  MOV R7, RZ ;  /* 0x000000ff00077202 */ /* 0x000fe20000000f00 */
[----:B------:R-:W-:Y:S01]  /*2d60*/  UMOV UR7, 0x2 ;  /* 0x0000000200077882 */ /* 0x000fe20000000000 */
[----:B------:R-:W-:Y:S01]  /*2d70*/  UMOV UR4, 0x1 ;  /* 0x0000000100047882 */ /* 0x000fe20000000000 */
[----:B------:R-:W-:-:S05]  /*2d80*/  ULDC UR29, c[0x0][0x604] ;  /* 0x00018100001d7ab9 */ /* 0x000fca0000000800 */
.L_x_34:
[----:B------:R-:W-:Y:S05]  /*2d90*/  @!P0 BRA `(.L_x_24) ;  /* 0x0000000000048947 */ /* 0x000fea0003800000 */
[----:B------:R-:W-:Y:S01]  /*2da0*/  BPT.TRAP 0x1 ;  /* 0x000000040000795c */ /* 0x000fe20000300000 */
.L_x_24:
[----:B------:R-:W-:Y:S01]  /*2db0*/  ULEA UR10, UR7, UR36, 0x3 ;  /* 0x00000024070a7291 */ /* 0x000fe2000f8e183f */
[----:B------:R-:W-:-:S08]  /*2dc0*/  SHF.L.U32 R4, R7, 0x1f, RZ ;  /* 0x0000001f07047819 */ /* 0x000fd000000006ff */
[----:B------:R-:W1:Y:S02]  /*2dd0*/  SYNCS.PHASECHK.TRANS64.TRYWAIT P2, [UR10+0x11800], R4 ;  /* 0x01180004ff0075a7 */ /* 0x000e64000804014a */
[----:B-1----:R-:W-:Y:S05]  /*2de0*/  @!P2 BRA `(.L_x_25) ;  /* 0x000000740080a947 */ /* 0x002fea0003800000 */
.L_x_111:
[----:B------:R-:W-:Y:S01]  /*2df0*/  UIMAD UR10, UR7, 0x280, UR6 ;  /* 0x00000280070a78a4 */ /* 0x000fe2000f8e0206 */
[----:B------:R-:W-:Y:S01]  /*2e00*/  WARPGROUP.ARRIVE ;  /* 0x00000000000079c5 */ /* 0x000fe20000000000 */
[----:B------:R-:W-:Y:S01]  /*2e10*/  UMOV UR11, 0xc0000010 ;  /* 0xc0000010000b7882 */ /* 0x000fe20000000000 */
[----:B------:R-:W-:Y:S01]  /*2e20*/  UMOV UR23, 0xc0000010 ;  /* 0xc000001000177882 */ /* 0x000fe20000000000 */
[----:B------:R-:W-:Y:S02]  /*2e30*/  UIADD3 UR22, UR10, 0x80, URZ ;  /* 0x000000800a167890 */ /* 0x000fe4000fffe03f */
[----:B------:R-:W-:Y:S01]  /*2e40*/  UIADD3 UR26, UR10, 0x100, URZ ;  /* 0x000001000a1a7890 */ /* 0x000fe2000fffe03f */
[----:B------:R-:W-:Y:S02]  /*2e50*/  UMOV UR27, 0xc0000010 ;  /* 0xc0000010001b7882 */ /* 0x000fe40000000000 */
[----:B------:R-:W-:Y:S01]  /*2e60*/  HGMMA.64x64x16.F32 R24, gdesc[UR8], RZ, !UPT, gsb0 ;  /* 0x00e00000081879f0 */ /* 0x000fe2000c0008ff */
[----:B------:R-:W-:Y:S01]  /*2e70*/  UIADD3 UR14, UR10, 0x180, URZ ;  /* 0x000001800a0e7890 */ /* 0x000fe2000fffe03f */
[----:B------:R-:W-:Y:S01]  /*2e80*/  UMOV UR15, 0xc0000010 ;  /* 0xc0000010000f7882 */ /* 0x000fe20000000000 */
[----:B------:R-:W-:Y:S01]  /*2e90*/  UIADD3 UR18, UR10, 0x200, URZ ;  /* 0x000002000a127890 */ /* 0x000fe2000fffe03f */
[----:B------:R-:W-:Y:S01]  /*2ea0*/  UMOV UR19, 0xc0000010 ;  /* 0xc000001000137882 */ /* 0x000fe20000000000 */
[----:B------:R-:W-:-:S04]  /*2eb0*/  UIADD3 UR7, UR7, 0x1, URZ ;  /* 0x0000000107077890 */ /* 0x000fc8000fffe03f */
[----:B------:R-:W-:-:S04]  /*2ec0*/  UISETP.NE.AND UP0, UPT, UR7, 0x5, UPT ;  /* 0x000000050700788c */ /* 0x000fc8000bf05270 */
[----:B------:R-:W-:Y:S02]  /*2ed0*/  USEL UR10, URZ, 0x1, UP0 ;  /* 0x000000013f0a7887 */ /* 0x000fe40008000000 */
[----:B------:R-:W-:-:S04]  /*2ee0*/  USEL UR7, UR7, URZ, UP0 ;  /* 0x0000003f07077287 */ /* 0x000fc80008000000 */
[----:B------:R-:W-:Y:S01]  /*2ef0*/  LOP3.LUT R7, R7, UR10, RZ, 0x3c, !PT ;  /* 0x0000000a07077c12 */ /* 0x000fe2000f8e3cff */
        /* <DEDUP_REMOVED lines=13> */
[----:B------:R-:W-:Y:S05]  /*2fd0*/  @!P0 BRA `(.L_x_26) ;  /* 0x0000000000048947 */ /* 0x000fea0003800000 */
[----:B------:R-:W-:Y:S01]  /*2fe0*/  BPT.TRAP 0x1 ;  /* 0x000000040000795c */ /* 0x000fe20000300000 */
.L_x_26:
[----:B-1----:R-:W-:Y:S01]  /*2ff0*/  FMNMX R4, R24, R9, !PT ;  /* 0x0000000918047209 */ /* 0x002fe20007800000 */
[----:B------:R-:W-:-:S03]  /*3000*/  ULEA UR10, UR7, UR36, 0x3 ;  /* 0x00000024070a7291 */ /* 0x000fc6000f8e183f */
[----:B------:R-:W-:-:S04]  /*3010*/  FMNMX R5, R25, R4, !PT ;  /* 0x0000000419057209 */ /* 0x000fc80007800000 */
        /* <DEDUP_REMOVED lines=13> */
[----:B------:R-:W-:-:S05]  /*30f0*/  FMNMX R5, R53, R4, !PT ;  /* 0x0000000435057209 */ /* 0x000fca0007800000 */
[----:B------:R-:W1:Y:S02]  /*3100*/  SHFL.BFLY PT, R4, R5, 0x1, 0x1f ;  /* 0x0c201f0005047f89 */ /* 0x000e6400000e0000 */
[----:B-1----:R-:W-:Y:S02]  /*3110*/  FMNMX R8, R5, R4, !PT ;  /* 0x0000000405087209 */ /* 0x002fe40007800000 */
[----:B------:R-:W-:-:S03]  /*3120*/  FMNMX R4, R26, R11, !PT ;  /* 0x0000000b1a047209 */ /* 0x000fc60007800000 */
[----:B------:R-:W1:Y:S01]  /*3130*/  SHFL.BFLY PT, R13, R8, 0x2, 0x1f ;  /* 0x0c401f00080d7f89 */ /* 0x000e6200000e0000 */
[----:B------:R-:W-:-:S04]  /*3140*/  FMNMX R15, R27, R4, !PT ;  /* 0x000000041b0f7209 */ /* 0x000fc80007800000 */
[----:B------:R-:W-:-:S04]  /*3150*/  FMNMX R4, R30, R15, !PT ;  /* 0x0000000f1e047209 */ /* 0x000fc80007800000 */
[----:B------:R-:W-:-:S04]  /*3160*/  FMNMX R15, R31, R4, !PT ;  /* 0x000000041f0f7209 */ /* 0x000fc80007800000 */
[----:B------:R-:W-:Y:S02]  /*3170*/  FMNMX R10, R34, R15, !PT ;  /* 0x0000000f220a7209 */ /* 0x000fe40007800000 */
[----:B-1----:R-:W-:Y:S02]  /*3180*/  FMNMX R4, R8, R13, !PT ;  /* 0x0000000d08047209 */ /* 0x002fe40007800000 */
[----:B------:R-:W-:Y:S02]  /*3190*/  FMNMX R13, R35, R10, !PT ;  /* 0x0000000a230d7209 */ /* 0x000fe40007800000 */
[----:B------:R-:W-:Y:S02]  /*31a0*/  FSETP.NEU.AND P2, PT, R4, -INF , PT ;  /* 0xff8000000400780b */ /* 0x000fe40003f4d000 */
[----:B------:R-:W-:Y:S02]  /*31b0*/  FMNMX R12, R38, R13, !PT ;  /* 0x0000000d260c7209 */ /* 0x000fe40007800000 */
[----:B------:R-:W-:-:S02]  /*31c0*/  FSEL R10, R4, RZ, P2 ;  /* 0x000000ff040a7208 */ /* 0x000fc40001000000 */
[----:B------:R-:W-:-:S03]  /*31d0*/  FMNMX R5, R39, R12, !PT ;  /* 0x0000000c27057209 */ /* 0x000fc60007800000 */
[----:B------:R-:W-:Y:S01]  /*31e0*/  FMUL R8, R10, UR29 ;  /* 0x0000001d0a087c20 */ /* 0x000fe20008400000 */
[----:B------:R-:W-:Y:S01]  /*31f0*/  FMNMX R12, R42, R5, !PT ;  /* 0x000000052a0c7209 */ /* 0x000fe20007800000 */
[----:B------:R-:W-:Y:S02]  /*3200*/  FADD R10, -R10, R9 ;  /* 0x000000090a0a7221 */ /* 0x000fe40000000100 */
[--C-:B------:R-:W-:Y:S01]  /*3210*/  FFMA R24, R24, UR29, -R8.reuse ;  /* 0x0000001d18187c23 */ /* 0x100fe20008000808 */
[--C-:B------:R-:W-:Y:S01]  /*3220*/  FFMA R25, R25, UR29, -R8.reuse ;  /* 0x0000001d19197c23 */ /* 0x100fe20008000808 */
[----:B------:R-:W-:Y:S01]  /*3230*/  FMNMX R5, R43, R12, !PT ;  /* 0x0000000c2b057209 */ /* 0x000fe20007800000 */
[--C-:B------:R-:W-:Y:S01]  /*3240*/  FFMA R29, R29, UR29, -R8.reuse ;  /* 0x0000001d1d1d7c23 */ /* 0x100fe20008000808 */
[--C-:B------:R-:W-:Y:S01]  /*3250*/  FFMA R32, R32, UR29, -R8.reuse ;  /* 0x0000001d20207c23 */ /* 0x100fe20008000808 */
[----:B------:R-:W-:Y:S01]  /*3260*/  FSETP.GEU.AND P5, PT, R24, -126, PT ;  /* 0xc2fc00001800780b */ /* 0x000fe20003fae000 */
        /* <DEDUP_REMOVED lines=12> */
[----:B------:R-:W-:Y:S01]  /*3330*/  @!P5 FMUL R24, R24, 0.5 ;  /* 0x3f0000001818d820 */ /* 0x000fe20000400000 */
[----:B------:R-:W-:Y:S01]  /*3340*/  FSETP.GEU.AND P2, PT, R28, -126, PT ;  /* 0xc2fc00001c00780b */ /* 0x000fe20003f4e000 */
[----:B------:R-:W-:Y:S01]  /*3350*/  @!P3 FMUL R25, R25, 0.5 ;  /* 0x3f0000001919b820 */ /* 0x000fe20000400000 */
[----:B------:R-:W-:Y:S01]  /*3360*/  FMNMX R5, R51, R12, !PT ;  /* 0x0000000c33057209 */ /* 0x000fe20007800000 */
[--C-:B------:R-:W-:Y:S01]  /*3370*/  FFMA R44, R44, UR29, -R8.reuse ;  /* 0x0000001d2c2c7c23 */ /* 0x100fe20008000808 */
[--C-:B------:R-:W-:Y:S01]  /*3380*/  FFMA R45, R45, UR29, -R8.reuse ;  /* 0x0000001d2d2d7c23 */ /* 0x100fe20008000808 */
[----:B------:R-:W1:Y:S01]  /*3390*/  MUFU.EX2 R24, R24 ;  /* 0x0000001800187308 */ /* 0x000e620000000800 */
[----:B------:R-:W-:Y:S01]  /*33a0*/  FMNMX R12, R54, R5, !PT ;  /* 0x00000005360c7209 */ /* 0x000fe20007800000 */
[----:B------:R-:W-:Y:S01]  /*33b0*/  @!P4 FMUL R29, R29, 0.5 ;  /* 0x3f0000001d1dc820 */ /* 0x000fe20000400000 */
[--C-:B------:R-:W-:Y:S01]  /*33c0*/  FFMA R49, R49, UR29, -R8.reuse ;  /* 0x0000001d31317c23 */ /* 0x100fe20008000808 */
[----:B------:R-:W-:Y:S01]  /*33d0*/  @!P6 FMUL R32, R32, 0.5 ;  /* 0x3f0000002020e820 */ /* 0x000fe20000400000 */
[----:B------:R-:W-:Y:S01]  /*33e0*/  FMNMX R12, R55, R12, !PT ;  /* 0x0000000c370c7209 */ /* 0x000fe20007800000 */
[--C-:B------:R-:W-:Y:S01]  /*33f0*/  FFMA R48, R48, UR29, -R8.reuse ;  /* 0x0000001d30307c23 */ /* 0x100fe20008000808 */
[--C-:B------:R-:W-:Y:S01]  /*3400*/  FFMA R53, R53, UR29, -R8.reuse ;  /* 0x0000001d35357c23 */ /* 0x100fe20008000808 */
[----:B------:R-:W2:Y:S01]  /*3410*/  MUFU.EX2 R25, R25 ;  /* 0x0000001900197308 */ /* 0x000ea20000000800 */
[----:B------:R-:W-:Y:S01]  /*3420*/  @!P2 FMUL R28, R28, 0.5 ;  /* 0x3f0000001c1ca820 */ /* 0x000fe20000400000 */
[----:B------:R-:W3:Y:S01]  /*3430*/  SHFL.BFLY PT, R5, R12, 0x1, 0x1f ;  /* 0x0c201f000c057f89 */ /* 0x000ee200000e0000 */
[----:B------:R-:W-:Y:S01]  /*3440*/  FFMA R52, R52, UR29, -R8 ;  /* 0x0000001d34347c23 */ /* 0x000fe20008000808 */
[----:B------:R-:W-:-:S04]  /*3450*/  FMUL R10, R10, UR29 ;  /* 0x0000001d0a0a7c20 */ /* 0x000fc80008400000 */
[----:B------:R-:W4:Y:S01]  /*3460*/  MUFU.EX2 R29, R29 ;  /* 0x0000001d001d7308 */ /* 0x000f220000000800 */
[----:B-1----:R-:W-:Y:S01]  /*3470*/  @!P5 FMUL R24, R24, R24 ;  /* 0x000000181818d220 */ /* 0x002fe20000400000 */
[----:B------:R-:W-:-:S06]  /*3480*/  FSETP.GEU.AND P5, PT, R33, -126, PT ;  /* 0xc2fc00002100780b */ /* 0x000fcc0003fae000 */
[----:B------:R-:W1:Y:S01]  /*3490*/  MUFU.EX2 R32, R32 ;  /* 0x0000002000207308 */ /* 0x000e620000000800 */
[----:B--2---:R-:W-:Y:S01]  /*34a0*/  @!P3 FMUL R25, R25, R25 ;  /* 0x000000191919b220 */ /* 0x004fe20000400000 */
[----:B------:R-:W-:-:S05]  /*34b0*/  FSETP.GEU.AND P3, PT, R36, -126, PT ;  /* 0xc2fc00002400780b */ /* 0x000fca0003f6e000 */
[----:B------:R-:W-:Y:S01]  /*34c0*/  @!P5 FMUL R33, R33, 0.5 ;  /* 0x3f0000002121d820 */ /* 0x000fe20000400000 */
[----:B------:R-:W2:Y:S01]  /*34d0*/  MUFU.EX2 R28, R28 ;  /* 0x0000001c001c7308 */ /* 0x000ea20000000800 */
[----:B----4-:R-:W-:Y:S01]  /*34e0*/  @!P4 FMUL R29, R29, R29 ;  /* 0x0000001d1d1dc220 */ /* 0x010fe20000400000 */
[----:B------:R-:W-:Y:S02]  /*34f0*/  FSETP.GEU.AND P4, PT, R40, -126, PT ;  /* 0xc2fc00002800780b */ /* 0x000fe40003f8e000 */
[----:B---3--:R-:W-:-:S03]  /*3500*/  FMNMX R5, R12, R5, !PT ;  /* 0x000000050c057209 */ /* 0x008fc60007800000 */
[----:B------:R-:W-:Y:S01]  /*3510*/  @!P3 FMUL R36, R36, 0.5 ;  /* 0x3f0000002424b820 */ /* 0x000fe20000400000 */
[----:B------:R-:W3:Y:S01]  /*3520*/  MUFU.EX2 R33, R33 ;  /* 0x0000002100217308 */ /* 0x000ee20000000800 */
[----:B-1----:R-:W-:Y:S01]  /*3530*/  @!P6 FMUL R32, R32, R32 ;  /* 0x000000202020e220 */ /* 0x002fe20000400000 */
[----:B------:R-:W-:Y:S01]  /*3540*/  FSETP.GEU.AND P6, PT, R41, -126, PT ;  /* 0xc2fc00002900780b */ /* 0x000fe20003fce000 */
[----:B------:R-:W1:Y:S04]  /*3550*/  SHFL.BFLY PT, R14, R5, 0x2, 0x1f ;  /* 0x0c401f00050e7f89 */ /* 0x000e6800000e0000 */
        /* <DEDUP_REMOVED lines=11> */
[----:B------:R-:W-:Y:S02]  /*3610*/  FSETP.GEU.AND P3, PT, R45, -126, PT ;  /* 0xc2fc00002d00780b */ /* 0x000fe40003f6e000 */
[----:B-1----:R-:W-:-:S03]  /*3620*/  FMNMX R5, R5, R14, !PT ;  /* 0x0000000e05057209 */ /* 0x002fc60007800000 */
[----:B------:R-:W-:Y:S01]  /*3630*/  @!P5 FMUL R44, R44, 0.5 ;  /* 0x3f0000002c2cd820 */ /* 0x000fe20000400000 */
[----:B------:R-:W1:Y:S01]  /*3640*/  MUFU.EX2 R37, R37 ;  /* 0x0000002500257308 */ /* 0x000e620000000800 */
[----:B--2---:R-:W-:Y:S01]  /*3650*/  @!P4 FMUL R13, R13, R13 ;  /* 0x0000000d0d0dc220 */ /* 0x004fe20000400000 */
[----:B------:R-:W-:-:S05]  /*3660*/  FSETP.GEU.AND P4, PT, R49, -126, PT ;  /* 0xc2fc00003100780b */ /* 0x000fca0003f8e000 */
[----:B------:R-:W-:Y:S01]  /*3670*/  @!P3 FMUL R45, R45, 0.5 ;  /* 0x3f0000002d2db820 */ /* 0x000fe20000400000 */
[----:B------:R-:W2:Y:S01]  /*3680*/  MUFU.EX2 R15, R44 ;  /* 0x0000002c000f7308 */ /* 0x000ea20000000800 */
[----:B---3--:R-:W-:Y:S01]  /*3690*/  @!P6 FMUL R12, R12, R12 ;  /* 0x0000000c0c0ce220 */ /* 0x008fe20000400000 */
[----:B------:R-:W-:-:S03]  /*36a0*/  FSETP.NEU.AND P6, PT, R5, -INF , PT ;  /* 0xff8000000500780b */ /* 0x000fc60003fcd000 */
[----:B------:R-:W-:Y:S01]  /*36b0*/  FADD R9, R25, R12 ;  /* 0x0000000c19097221 */ /* 0x000fe20000000000 */
[----:B------:R-:W-:Y:S01]  /*36c0*/  FSEL R18, R5, RZ, P6 ;  /* 0x000000ff05127208 */ /* 0x000fe20003000000 */
[----:B------:R-:W-:Y:S01]  /*36d0*/  @!P4 FMUL R49, R49, 0.5 ;  /* 0x3f0000003131c820 */ /* 0x000fe20000400000 */
[----:B------:R-:W3:Y:S01]  /*36e0*/  MUFU.EX2 R14, R45 ;  /* 0x0000002d000e7308 */ /* 0x000ee20000000800 */
[----:B-1----:R-:W-:Y:S01]  /*36f0*/  @!P2 FMUL R37, R37, R37 ;  /* 0x000000252525a220 */ /* 0x002fe20000400000 */
[----:B------:R-:W-:Y:S01]  /*3700*/  FSETP.GEU.AND P2, PT, R48, -126, PT ;  /* 0xc2fc00003000780b */ /* 0x000fe20003f4e000 */
[----:B------:R-:W-:Y:S01]  /*3710*/  FMUL R20, R18, UR29 ;  /* 0x0000001d12147c20 */ /* 0x000fe20008400000 */
[----:B------:R-:W-:Y:S01]  /*3720*/  FSETP.GEU.AND P6, PT, R52, -126, PT ;  /* 0xc2fc00003400780b */ /* 0x000fe20003fce000 */
[----:B------:R-:W-:Y:S01]  /*3730*/  FADD R18, -R18, R11 ;  /* 0x0000000b12127221 */ /* 0x000fe20000000100 */
[----:B------:R-:W-:Y:S01]  /*3740*/  FADD R11, R24, R13 ;  /* 0x0000000d180b7221 */ /* 0x000fe20000000000 */
[--C-:B------:R-:W-:Y:S01]  /*3750*/  FFMA R26, R26, UR29, -R20.reuse ;  /* 0x0000001d1a1a7c23 */ /* 0x100fe20008000814 */
[----:B------:R-:W1:Y:S01]  /*3760*/  MUFU.EX2 R8, R49 ;  /* 0x0000003100087308 */ /* 0x000e620000000800 */
[----:B--2---:R-:W-:Y:S01]  /*3770*/  @!P5 FMUL R15, R15, R15 ;  /* 0x0000000f0f0fd220 */ /* 0x004fe20000400000 */
[----:B------:R-:W-:Y:S01]  /*3780*/  FSETP.GEU.AND P5, PT, R53, -126, PT ;  /* 0xc2fc00003500780b */ /* 0x000fe20003fae000 */
[--C-:B------:R-:W-:Y:S01]  /*3790*/  FFMA R22, R30, UR29, -R20.reuse ;  /* 0x0000001d1e167c23 */ /* 0x100fe20008000814 */
[--C-:B------:R-:W-:Y:S01]  /*37a0*/  FFMA R21, R27, UR29, -R20.reuse ;  /* 0x0000001d1b157c23 */ /* 0x100fe20008000814 */
[--C-:B------:R-:W-:Y:S01]  /*37b0*/  FFMA R40, R34, UR29, -R20.reuse ;  /* 0x0000001d22287c23 */ /* 0x100fe20008000814 */
[--C-:B------:R-:W-:Y:S01]  /*37c0*/  FFMA R35, R35, UR29, -R20.reuse ;  /* 0x0000001d23237c23 */ /* 0x100fe20008000814 */
[----:B------:R-:W-:Y:S01]  /*37d0*/  @!P2 FMUL R48, R48, 0.5 ;  /* 0x3f0000003030a820 */ /* 0x000fe20000400000 */
[--C-:B------:R-:W-:Y:S01]  /*37e0*/  FFMA R23, R31, UR29, -R20.reuse ;  /* 0x0000001d1f177c23 */ /* 0x100fe20008000814 */
[----:B---3--:R-:W-:Y:S01]  /*37f0*/  @!P3 FMUL R14, R14, R14 ;  /* 0x0000000e0e0eb220 */ /* 0x008fe20000400000 */
[----:B------:R-:W-:Y:S01]  /*3800*/  FSETP.GEU.AND P3, PT, R26, -126, PT ;  /* 0xc2fc00001a00780b */ /* 0x000fe20003f6e000 */
[----:B------:R-:W2:Y:S01]  /*3810*/  MUFU.EX2 R17, R48 ;  /* 0x0000003000117308 */ /* 0x000ea20000000800 */
[----:B------:R-:W-:Y:S01]  /*3820*/  @!P6 FMUL R52, R52, 0.5 ;  /* 0x3f0000003434e820 */ /* 0x000fe20000400000 */
[--C-:B------:R-:W-:Y:S01]  /*3830*/  FFMA R39, R39, UR29, -R20.reuse ;  /* 0x0000001d27277c23 */ /* 0x100fe20008000814 */
[--C-:B------:R-:W-:Y:S01]  /*3840*/  FFMA R38, R38, UR29, -R20.reuse ;  /* 0x0000001d26267c23 */ /* 0x100fe20008000814 */
[----:B------:R-:W-:Y:S01]  /*3850*/  @!P5 FMUL R53, R53, 0.5 ;  /* 0x3f0000003535d820 */ /* 0x000fe20000400000 */
[--C-:B------:R-:W-:Y:S01]  /*3860*/  FFMA R42, R42, UR29, -R20.reuse ;  /* 0x0000001d2a2a7c23 */ /* 0x100fe20008000814 */
[----:B-1----:R-:W-:Y:S01]  /*3870*/  @!P4 FMUL R8, R8, R8 ;  /* 0x000000080808c220 */ /* 0x002fe20000400000 */
[----:B------:R-:W-:Y:S01]  /*3880*/  FSETP.GEU.AND P4, PT, R22, -126, PT ;  /* 0xc2fc00001600780b */ /* 0x000fe20003f8e000 */
[----:B------:R-:W1:Y:S01]  /*3890*/  MUFU.EX2 R16, R53 ;  /* 0x0000003500107308 */ /* 0x000e620000000800 */
[--C-:B------:R-:W-:Y:S01]  /*38a0*/  FFMA R43, R43, UR29, -R20.reuse ;  /* 0x0000001d2b2b7c23 */ /* 0x100fe20008000814 */
[--C-:B------:R-:W-:Y:S01]  /*38b0*/  FFMA R46, R46, UR29, -R20.reuse ;  /* 0x0000001d2e2e7c23 */ /* 0x100fe20008000814 */
[--C-:B------:R-:W-:Y:S01]  /*38c0*/  FFMA R50, R50, UR29, -R20.reuse ;  /* 0x0000001d32327c23 */ /* 0x100fe20008000814 */
[----:B------:R-:W-:Y:S01]  /*38d0*/  @!P3 FMUL R26, R26, 0.5 ;  /* 0x3f0000001a1ab820 */ /* 0x000fe20000400000 */
[--C-:B------:R-:W-:Y:S01]  /*38e0*/  FFMA R47, R47, UR29, -R20.reuse ;  /* 0x0000001d2f2f7c23 */ /* 0x100fe20008000814 */
[--C-:B------:R-:W-:Y:S01]  /*38f0*/  FFMA R51, R51, UR29, -R20.reuse ;  /* 0x0000001d33337c23 */ /* 0x100fe20008000814 */
[--C-:B------:R-:W-:Y:S01]  /*3900*/  FFMA R54, R54, UR29, -R20.reuse ;  /* 0x0000001d36367c23 */ /* 0x100fe20008000814 */
[----:B------:R3:W4:Y:S01]  /*3910*/  MUFU.EX2 R27, R26 ;  /* 0x0000001a001b7308 */ /* 0x0007220000000800 */
[----:B--2---:R-:W-:Y:S01]  /*3920*/  @!P2 FMUL R17, R17, R17 ;  /* 0x000000111111a220 */ /* 0x004fe20000400000 */
[----:B------:R-:W-:Y:S01]  /*3930*/  FSETP.GEU.AND P2, PT, R21, -126, PT ;  /* 0xc2fc00001500780b */ /* 0x000fe20003f4e000 */
[----:B------:R-:W-:Y:S01]  /*3940*/  FFMA R55, R55, UR29, -R20 ;  /* 0x0000001d37377c23 */ /* 0x000fe20008000814 */
[----:B------:R-:W-:Y:S01]  /*3950*/  @!P4 FMUL R22, R22, 0.5 ;  /* 0x3f0000001616c820 */ /* 0x000fe20000400000 */
[----:B------:R-:W-:Y:S01]  /*3960*/  FMUL R49, R18, UR29 ;  /* 0x0000001d12317c20 */ /* 0x000fe20008400000 */
[----:B------:R-:W-:Y:S01]  /*3970*/  FADD R18, R33, R8 ;  /* 0x0000000821127221 */ /* 0x000fe20000000000 */
[----:B------:R-:W-:Y:S01]  /*3980*/  FADD R20, R29, R14 ;  /* 0x0000000e1d147221 */ /* 0x000fe20000000000 */
[----:B------:R-:W2:Y:S01]  /*3990*/  MUFU.EX2 R19, R52 ;  /* 0x0000003400137308 */ /* 0x000ea20000000800 */
[----:B-1----:R-:W-:Y:S01]  /*39a0*/  @!P5 FMUL R16, R16, R16 ;  /* 0x000000101010d220 */ /* 0x002fe20000400000 */
[----:B------:R-:W-:Y:S01]  /*39b0*/  FSETP.GEU.AND P5, PT, R40, -126, PT ;  /* 0xc2fc00002800780b */ /* 0x000fe20003fae000 */
[----:B---3--:R-:W-:Y:S01]  /*39c0*/  FADD R26, R9, R18 ;  /* 0x00000012091a7221 */ /* 0x008fe20000000000 */
[----:B------:R-:W-:Y:S01]  /*39d0*/  FADD R18, R28, R15 ;  /* 0x0000000f1c127221 */ /* 0x000fe20000000000 */
[----:B------:R-:W-:-:S02]  /*39e0*/  F2FP.F16.F32.PACK_AB R24, R25, R24 ;  /* 0x000000181918723e */ /* 0x000fc400000000ff */
[----:B------:R-:W-:Y:S01]  /*39f0*/  @!P2 FMUL R21, R21, 0.5 ;  /* 0x3f0000001515a820 */ /* 0x000fe20000400000 */
[----:B------:R1:W3:Y:S01]  /*3a00*/  MUFU.EX2 R31, R22 ;  /* 0x00000016001f7308 */ /* 0x0002e20000000800 */
[----:B----4-:R-:W-:Y:S01]  /*3a10*/  @!P3 FMUL R27, R27, R27 ;  /* 0x0000001b1b1bb220 */ /* 0x010fe20000400000 */
[----:B------:R-:W-:-:S05]  /*3a20*/  FSETP.GEU.AND P3, PT, R35, -126, PT ;  /* 0xc2fc00002300780b */ /* 0x000fca0003f6e000 */
[----:B------:R-:W-:Y:S01]  /*3a30*/  @!P5 FMUL R40, R40, 0.5 ;  /* 0x3f0000002828d820 */ /* 0x000fe20000400000 */
[----:B------:R4:W5:Y:S01]  /*3a40*/  MUFU.EX2 R30, R21 ;  /* 0x00000015001e7308 */ /* 0x0009620000000800 */
[----:B--2---:R-:W-:Y:S01]  /*3a50*/  @!P6 FMUL R19, R19, R19 ;  /* 0x000000131313e220 */ /* 0x004fe20000400000 */
[----:B------:R-:W-:Y:S01]  /*3a60*/  FSETP.GEU.AND P6, PT, R23, -126, PT ;  /* 0xc2fc00001700780b */ /* 0x000fe20003fce000 */
[----:B-1----:R-:W-:Y:S01]  /*3a70*/  FADD R22, R32, R17 ;  /* 0x0000001120167221 */ /* 0x002fe20000000000 */
[----:B------:R-:W-:-:S03]  /*3a80*/  F2FP.F16.F32.PACK_AB R32, R33, R32 ;  /* 0x000000202120723e */ /* 0x000fc600000000ff */
[----:B------:R-:W-:Y:S01]  /*3a90*/  @!P3 FMUL R35, R35, 0.5 ;  /* 0x3f0000002323b820 */ /* 0x000fe20000400000 */
[----:B------:R-:W1:Y:S01]  /*3aa0*/  MUFU.EX2 R40, R40 ;  /* 0x0000002800287308 */ /* 0x000e620000000800 */
[----:B---3--:R-:W-:Y:S01]  /*3ab0*/  @!P4 FMUL R31, R31, R31 ;  /* 0x0000001f1f1fc220 */ /* 0x008fe20000400000 */
[----:B------:R-:W-:Y:S01]  /*3ac0*/  FSETP.GEU.AND P4, PT, R39, -126, PT ;  /* 0xc2fc00002700780b */ /* 0x000fe20003f8e000 */
[----:B----4-:R-:W-:Y:S01]  /*3ad0*/  FADD R21, R36, R19 ;  /* 0x0000001324157221 */ /* 0x010fe20000000000 */
[----:B------:R-:W-:-:S03]  /*3ae0*/  FADD R11, R11, R22 ;  /* 0x000000160b0b7221 */ /* 0x000fc60000000000 */
[----:B------:R-:W-:Y:S01]  /*3af0*/  @!P6 FMUL R23, R23, 0.5 ;  /* 0x3f0000001717e820 */ /* 0x000fe20000400000 */
[----:B------:R-:W2:Y:S01]  /*3b00*/  MUFU.EX2 R35, R35 ;  /* 0x0000002300237308 */ /* 0x000ea20000000800 */
[----:B-----5:R-:W-:Y:S01]  /*3b10*/  @!P2 FMUL R30, R30, R30 ;  /* 0x0000001e1e1ea220 */ /* 0x020fe20000400000 */
[----:B------:R-:W-:Y:S01]  /*3b20*/  FSETP.GEU.AND P2, PT, R38, -126, PT ;  /* 0xc2fc00002600780b */ /* 0x000fe20003f4e000 */
[----:B------:R-:W-:-:S03]  /*3b30*/  FADD R18, R18, R21 ;  /* 0x0000001512127221 */ /* 0x000fc60000000000 */
[----:B------:R-:W-:Y:S01]  /*3b40*/  F2FP.F16.F32.PACK_AB R25, R30, R27 ;  /* 0x0000001b1e19723e */ /* 0x000fe200000000ff */
[----:B------:R-:W-:Y:S01]  /*3b50*/  @!P4 FMUL R39, R39, 0.5 ;  /* 0x3f0000002727c820 */ /* 0x000fe20000400000 */
[----:B------:R3:W4:Y:S01]  /*3b60*/  MUFU.EX2 R34, R23 ;  /* 0x0000001700227308 */ /* 0x0007220000000800 */
[----:B-1----:R-:W-:Y:S01]  /*3b70*/  @!P5 FMUL R40, R40, R40 ;  /* 0x000000282828d220 */ /* 0x002fe20000400000 */
[----:B------:R-:W-:Y:S01]  /*3b80*/  FSETP.GEU.AND P5, PT, R43, -126, PT ;  /* 0xc2fc00002b00780b */ /* 0x000fe20003fae000 */
[----:B------:R-:W-:-:S04]  /*3b90*/  FADD R11, R11, R18 ;  /* 0x000000120b0b7221 */ /* 0x000fc80000000000 */
[----:B------:R-:W-:Y:S01]  /*3ba0*/  @!P2 FMUL R38, R38, 0.5 ;  /* 0x3f0000002626a820 */ /* 0x000fe20000400000 */
[----:B------:R-:W1:Y:S01]  /*3bb0*/  MUFU.EX2 R39, R39 ;  /* 0x0000002700277308 */ /* 0x000e620000000800 */
[----:B--2---:R-:W-:Y:S01]  /*3bc0*/  @!P3 FMUL R35, R35, R35 ;  /* 0x000000232323b220 */ /* 0x004fe20000400000 */
[----:B------:R-:W-:Y:S01]  /*3bd0*/  FSETP.GEU.AND P3, PT, R46, -126, PT ;  /* 0xc2fc00002e00780b */ /* 0x000fe20003f6e000 */
[----:B---3--:R-:W-:-:S03]  /*3be0*/  FADD R23, R37, R16 ;  /* 0x0000001025177221 */ /* 0x008fc60000000000 */
[----:B------:R-:W-:Y:S01]  /*3bf0*/  F2FP.F16.F32.PACK_AB R33, R35, R40 ;  /* 0x000000282321723e */ /* 0x000fe200000000ff */
[----:B------:R-:W-:Y:S01]  /*3c00*/  @!P5 FMUL R43, R43, 0.5 ;  /* 0x3f0000002b2bd820 */ /* 0x000fe20000400000 */
[----:B------:R-:W2:Y:S01]  /*3c10*/  MUFU.EX2 R38, R38 ;  /* 0x0000002600267308 */ /* 0x000ea20000000800 */
[----:B----4-:R-:W-:Y:S01]  /*3c20*/  @!P6 FMUL R34, R34, R34 ;  /* 0x000000222222e220 */ /* 0x010fe20000400000 */
[----:B------:R-:W-:Y:S01]  /*3c30*/  FSETP.GEU.AND P6, PT, R42, -126, PT ;  /* 0xc2fc00002a00780b */ /* 0x000fe20003fce000 */
[----:B------:R-:W-:-:S04]  /*3c40*/  FADD R23, R20, R23 ;  /* 0x0000001714177221 */ /* 0x000fc80000000000 */
[----:B------:R-:W-:Y:S01]  /*3c50*/  @!P3 FMUL R46, R46, 0.5 ;  /* 0x3f0000002e2eb820 */ /* 0x000fe20000400000 */
[----:B------:R-:W3:Y:S01]  /*3c60*/  MUFU.EX2 R43, R43 ;  /* 0x0000002b002b7308 */ /* 0x000ee20000000800 */
[----:B-1----:R-:W-:Y:S01]  /*3c70*/  @!P4 FMUL R39, R39, R39 ;  /* 0x000000272727c220 */ /* 0x002fe20000400000 */
[----:B------:R-:W-:Y:S01]  /*3c80*/  FSETP.GEU.AND P4, PT, R50, -126, PT ;  /* 0xc2fc00003200780b */ /* 0x000fe20003f8e000 */
[----:B------:R-:W-:-:S04]  /*3c90*/  FADD R26, R26, R23 ;  /* 0x000000171a1a7221 */ /* 0x000fc80000000000 */
[----:B------:R-:W-:Y:S01]  /*3ca0*/  @!P6 FMUL R42, R42, 0.5 ;  /* 0x3f0000002a2ae820 */ /* 0x000fe20000400000 */
[----:B------:R-:W1:Y:S01]  /*3cb0*/  MUFU.EX2 R46, R46 ;  /* 0x0000002e002e7308 */ /* 0x000e620000000800 */
[----:B--2---:R-:W-:Y:S01]  /*3cc0*/  @!P2 FMUL R38, R38, R38 ;  /* 0x000000262626a220 */ /* 0x004fe20000400000 */
[----:B------:R-:W-:Y:S01]  /*3cd0*/  FSETP.GEU.AND P2, PT, R47, -126, PT ;  /* 0xc2fc00002f00780b */ /* 0x000fe20003f4e000 */
[----:B------:R-:W-:-:S04]  /*3ce0*/  FADD R26, R11, R26 ;  /* 0x0000001a0b1a7221 */ /* 0x000fc80000000000 */
[----:B------:R-:W-:Y:S01]  /*3cf0*/  @!P4 FMUL R50, R50, 0.5 ;  /* 0x3f0000003232c820 */ /* 0x000fe20000400000 */
[----:B------:R-:W2:Y:S01]  /*3d00*/  MUFU.EX2 R42, R42 ;  /* 0x0000002a002a7308 */ /* 0x000ea20000000800 */
[----:B---3--:R-:W-:Y:S01]  /*3d10*/  @!P5 FMUL R43, R43, R43 ;  /* 0x0000002b2b2bd220 */ /* 0x008fe20000400000 */
[----:B------:R-:W-:-:S03]  /*3d20*/  FSETP.GEU.AND P5, PT, R54, -126, PT ;  /* 0xc2fc00003600780b */ /* 0x000fc60003fae000 */
[----:B------:R-:W-:Y:S01]  /*3d30*/  FADD R20, R30, R43 ;  /* 0x0000002b1e147221 */ /* 0x000fe20000000000 */
[----:B------:R-:W-:Y:S01]  /*3d40*/  F2FP.F16.F32.PACK_AB R30, R14, R15 ;  /* 0x0000000f0e1e723e */ /* 0x000fe200000000ff */
[----:B------:R-:W-:Y:S01]  /*3d50*/  @!P2 FMUL R47, R47, 0.5 ;  /* 0x3f0000002f2fa820 */ /* 0x000fe20000400000 */
[----:B------:R-:W3:Y:S01]  /*3d60*/  MUFU.EX2 R41, R50 ;  /* 0x0000003200297308 */ /* 0x000ee20000000800 */
[----:B-1----:R-:W-:Y:S01]  /*3d70*/  @!P3 FMUL R46, R46, R46 ;  /* 0x0000002e2e2eb220 */ /* 0x002fe20000400000 */
[----:B------:R-:W-:-:S03]  /*3d80*/  FSETP.GEU.AND P3, PT, R55, -126, PT ;  /* 0xc2fc00003700780b */ /* 0x000fc60003f6e000 */
[----:B------:R-:W-:Y:S02]  /*3d90*/  FADD R21, R31, R46 ;  /* 0x0000002e1f157221 */ /* 0x000fe40000000000 */
[----:B------:R-:W-:Y:S01]  /*3da0*/  @!P5 FMUL R54, R54, 0.5 ;  /* 0x3f0000003636d820 */ /* 0x000fe20000400000 */
[----:B------:R-:W1:Y:S01]  /*3db0*/  MUFU.EX2 R47, R47 ;  /* 0x0000002f002f7308 */ /* 0x000e620000000800 */
        /* <DEDUP_REMOVED lines=8> */
[----:B-1----:R-:W-:Y:S01]  /*3e40*/  @!P2 FMUL R47, R47, R47 ;  /* 0x0000002f2f2fa220 */ /* 0x002fe20000400000 */
[----:B------:R-:W-:-:S03]  /*3e50*/  FSETP.GEU.AND P2, PT, R10, -126, PT ;  /* 0xc2fc00000a00780b */ /* 0x000fc60003f4e000 */
[----:B------:R-:W-:Y:S02]  /*3e60*/  FADD R22, R34, R47 ;  /* 0x0000002f22167221 */ /* 0x000fe40000000000 */
[----:B------:R-:W-:Y:S01]  /*3e70*/  @!P4 FMUL R49, R49, 0.5 ;  /* 0x3f0000003131c820 */ /* 0x000fe20000400000 */
[----:B------:R1:W4:Y:S01]  /*3e80*/  MUFU.EX2 R44, R51 ;  /* 0x00000033002c7308 */ /* 0x0003220000000800 */
[----:B--2---:R-:W-:-:S04]  /*3e90*/  @!P5 FMUL R45, R45, R45 ;  /* 0x0000002d2d2dd220 */ /* 0x004fc80000400000 */
[----:B------:R-:W-:Y:S02]  /*3ea0*/  FADD R50, R38, R45 ;  /* 0x0000002d26327221 */ /* 0x000fe40000000000 */
[----:B------:R-:W-:Y:S01]  /*3eb0*/  @!P2 FMUL R10, R10, 0.5 ;  /* 0x3f0000000a0aa820 */ /* 0x000fe20000400000 */
[----:B------:R-:W2:Y:S01]  /*3ec0*/  MUFU.EX2 R49, R49 ;  /* 0x0000003100317308 */ /* 0x000ea20000000800 */
[----:B---3--:R-:W-:Y:S01]  /*3ed0*/  @!P3 FMUL R48, R48, R48 ;  /* 0x000000303030b220 */ /* 0x008fe20000400000 */
[----:B-1----:R-:W-:Y:S01]  /*3ee0*/  FADD R51, R40, R41 ;  /* 0x0000002928337221 */ /* 0x002fe20000000000 */
[----:B------:R-:W-:Y:S01]  /*3ef0*/  FADD R21, R21, R50 ;  /* 0x0000003215157221 */ /* 0x000fe20000000000 */
[----:B------:R-:W-:Y:S01]  /*3f00*/  F2FP.F16.F32.PACK_AB R40, R8, R17 ;  /* 0x000000110828723e */ /* 0x000fe200000000ff */
[----:B------:R-:W-:-:S03]  /*3f10*/  FADD R55, R39, R48 ;  /* 0x0000003027377221 */ /* 0x000fc60000000000 */
[----:B------:R1:W3:Y:S01]  /*3f20*/  MUFU.EX2 R9, R10 ;  /* 0x0000000a00097308 */ /* 0x0002e20000000800 */
[----:B----4-:R-:W-:Y:S01]  /*3f30*/  @!P6 FMUL R44, R44, R44 ;  /* 0x0000002c2c2ce220 */ /* 0x010fe20000400000 */
[----:B------:R-:W-:-:S03]  /*3f40*/  FADD R55, R22, R55 ;  /* 0x0000003716377221 */ /* 0x000fc60000000000 */
[----:B------:R-:W-:Y:S01]  /*3f50*/  FADD R53, R35, R44 ;  /* 0x0000002c23357221 */ /* 0x000fe20000000000 */
[----:B------:R-:W-:Y:S02]  /*3f60*/  F2FP.F16.F32.PACK_AB R35, R39, R38 ;  /* 0x000000262723723e */ /* 0x000fe400000000ff */
[----:B------:R-:W-:Y:S01]  /*3f70*/  F2FP.F16.F32.PACK_AB R41, R44, R41 ;  /* 0x000000292c29723e */ /* 0x000fe200000000ff */
[----:B-1----:R-:W-:Y:S01]  /*3f80*/  FADD R10, R27, R42 ;  /* 0x0000002a1b0a7221 */ /* 0x002fe20000000000 */
[----:B------:R-:W-:Y:S01]  /*3f90*/  FADD R20, R20, R53 ;  /* 0x0000003514147221 */ /* 0x000fe20000000000 */
[----:B--2---:R-:W-:Y:S01]  /*3fa0*/  @!P4 FMUL R49, R49, R49 ;  /* 0x000000313131c220 */ /* 0x004fe20000400000 */
[----:B------:R-:W-:Y:S01]  /*3fb0*/  F2FP.F16.F32.PACK_AB R27, R34, R31 ;  /* 0x0000001f221b723e */ /* 0x000fe200000000ff */
[----:B------:R-:W-:Y:S01]  /*3fc0*/  FADD R10, R10, R51 ;  /* 0x000000330a0a7221 */ /* 0x000fe20000000000 */
[----:B------:R-:W-:Y:S01]  /*3fd0*/  FADD R55, R20, R55 ;  /* 0x0000003714377221 */ /* 0x000fe20000000000 */
[-C--:B------:R-:W-:Y:S01]  /*3fe0*/  FMUL R90, R90, R49.reuse ;  /* 0x000000315a5a7220 */ /* 0x080fe20000400000 */
[----:B------:R-:W-:Y:S01]  /*3ff0*/  FMUL R91, R91, R49 ;  /* 0x000000315b5b7220 */ /* 0x000fe20000400000 */
[----:B------:R-:W-:Y:S01]  /*4000*/  FADD R10, R10, R21 ;  /* 0x000000150a0a7221 */ /* 0x000fe20000000000 */
[----:B---3--:R-:W-:Y:S01]  /*4010*/  @!P2 FMUL R9, R9, R9 ;  /* 0x000000090909a220 */ /* 0x008fe20000400000 */
[-C--:B------:R-:W-:Y:S01]  /*4020*/  FMUL R94, R94, R49.reuse ;  /* 0x000000315e5e7220 */ /* 0x080fe20000400000 */
[----:B------:R-:W-:Y:S01]  /*4030*/  FMUL R95, R95, R49 ;  /* 0x000000315f5f7220 */ /* 0x000fe20000400000 */
[----:B------:R-:W-:Y:S01]  /*4040*/  FADD R10, R10, R55 ;  /* 0x000000370a0a7221 */ /* 0x000fe20000000000 */
[----:B------:R-:W-:Y:S01]  /*4050*/  FFMA R2, R9, R2, R26 ;  /* 0x0000000209027223 */ /* 0x000fe2000000001a */
[----:B------:R-:W-:Y:S01]  /*4060*/  F2FP.F16.F32.PACK_AB R26, R29, R28 ;  /* 0x0000001c1d1a723e */ /* 0x000fe200000000ff */
[-C--:B------:R-:W-:Y:S01]  /*4070*/  FMUL R88, R88, R9.reuse ;  /* 0x0000000958587220 */ /* 0x080fe20000400000 */
[----:B------:R-:W-:Y:S01]  /*4080*/  FFMA R6, R49, R6, R10 ;  /* 0x0000000631067223 */ /* 0x000fe2000000000a */
[----:B------:R-:W-:Y:S01]  /*4090*/  SHF.L.U32 R10, R7, 0x1f, RZ ;  /* 0x0000001f070a7819 */ /* 0x000fe200000006ff */
[-C--:B------:R-:W-:Y:S01]  /*40a0*/  FMUL R89, R89, R9.reuse ;  /* 0x0000000959597220 */ /* 0x080fe20000400000 */
[----:B------:R-:W-:Y:S01]  /*40b0*/  F2FP.F16.F32.PACK_AB R29, R43, R42 ;  /* 0x0000002a2b1d723e */ /* 0x000fe200000000ff */
[-C--:B------:R-:W-:Y:S01]  /*40c0*/  FMUL R92, R92, R9.reuse ;  /* 0x000000095c5c7220 */ /* 0x080fe20000400000 */
[----:B------:R1:W2:Y:S01]  /*40d0*/  SYNCS.PHASECHK.TRANS64.TRYWAIT P2, [UR10+0x11800], R10 ;  /* 0x0118000aff0075a7 */ /* 0x0002a2000804014a */
[-C--:B------:R-:W-:Y:S01]  /*40e0*/  FMUL R93, R93, R9.reuse ;  /* 0x000000095d5d7220 */ /* 0x080fe20000400000 */
        /* <DEDUP_REMOVED lines=15> */
[----:B------:R-:W-:Y:S01]  /*41e0*/  FMUL R61, R61, R9 ;  /* 0x000000093d3d7220 */ /* 0x000fe20000400000 */
        /* <DEDUP_REMOVED lines=16> */
[----:B------:R-:W-:-:S02]  /*42f0*/  F2FP.F16.F32.PACK_AB R34, R37, R36 ;  /* 0x000000242522723e */ /* 0x000fc400000000ff */
[----:B------:R-:W-:Y:S02]  /*4300*/  F2FP.F16.F32.PACK_AB R28, R12, R13 ;  /* 0x0000000d0c1c723e */ /* 0x000fe400000000ff */
[----:B------:R-:W-:Y:S02]  /*4310*/  F2FP.F16.F32.PACK_AB R31, R47, R46 ;  /* 0x0000002e2f1f723e */ /* 0x000fe400000000ff */
[----:B------:R-:W-:Y:S01]  /*4320*/  F2FP.F16.F32.PACK_AB R42, R16, R19 ;  /* 0x00000013102a723e */ /* 0x000fe200000000ff */
[----:B-12---:R-:W-:Y:S06]  /*4330*/  @!P0 BRA `(.L_x_27) ;  /* 0x0000000000048947 */ /* 0x006fec0003800000 */
[----:B------:R-:W-:Y:S01]  /*4340*/  BPT.TRAP 0x1 ;  /* 0x000000040000795c */ /* 0x000fe20000300000 */
.L_x_27:
[----:B------:R-:W-:Y:S05]  /*4350*/  @P2 BRA `(.L_x_28) ;  /* 0x0000000000082947 */ /* 0x000fea0003800000 */
[----:B------:R-:W1:Y:S02]  /*4360*/  SYNCS.PHASECHK.TRANS64.TRYWAIT P2, [UR10+0x11800], R10 ;  /* 0x0118000aff0075a7 */ /* 0x000e64000804014a */
[----:B-1----:R-:W-:Y:S05]  /*4370*/  @!P2 BRA `(.L_x_29) ;  /* 0x000000600034a947 */ /* 0x002fea0003800000 */
.L_x_28:
[----:B------:R-:W-:Y:S01]  /*4380*/  UIMAD UR10, UR7, 0x280, UR5 ;  /* 0x00000280070a78a4 */ /* 0x000fe2000f8e0205 */
[----:B------:R-:W-:Y:S01]  /*4390*/  WARPGROUP.ARRIVE ;  /* 0x00000000000079c5 */ /* 0x000fe20000000000 */
[----:B------:R-:W-:Y:S01]  /*43a0*/  UMOV UR11, 0xc0000010 ;  /* 0xc0000010000b7882 */ /* 0x000fe20000000000 */
[----:B------:R-:W-:Y:S01]  /*43b0*/  UMOV UR15, 0xc0000010 ;  /* 0xc0000010000f7882 */ /* 0x000fe20000000000 */
[----:B------:R-:W-:Y:S01]  /*43c0*/  UIADD3 UR14, UR10, 0x80, URZ ;  /* 0x000000800a0e7890 */ /* 0x000fe2000fffe03f */
[----:B------:R-:W-:Y:S01]  /*43d0*/  F2FP.F16.F32.PACK_AB R43, R48, R45 ;  /* 0x0000002d302b723e */ /* 0x000fe200000000ff */
[----:B------:R-:W-:Y:S01]  /*43e0*/  UIADD3 UR18, UR10, 0x100, URZ ;  /* 0x000001000a127890 */ /* 0x000fe2000fffe03f */
[----:B------:R-:W-:Y:S02]  /*43f0*/  UMOV UR19, 0xc0000010 ;  /* 0xc000001000137882 */ /* 0x000fe40000000000 */
[----:B------:R-:W-:Y:S01]  /*4400*/  HGMMA.64x16x16.F32 R88, R24, gdesc[UR8].tnspB, R88, gsb0 ;  /* 0x4020000818587df0 */ /* 0x000fe20008000858 */
[----:B------:R-:W-:Y:S01]  /*4410*/  UIADD3 UR22, UR10, 0x180, URZ ;  /* 0x000001800a167890 */ /* 0x000fe2000fffe03f */
[----:B------:R-:W-:Y:S01]  /*4420*/  UMOV UR23, 0xc0000010 ;  /* 0xc000001000177882 */ /* 0x000fe20000000000 */
[----:B------:R-:W-:Y:S01]  /*4430*/  UIADD3 UR26, UR10, 0x200, URZ ;  /* 0x000002000a1a7890 */ /* 0x000fe2000fffe03f */
[----:B------:R-:W-:Y:S01]  /*4440*/  UMOV UR27, 0xc0000010 ;  /* 0xc0000010001b7882 */ /* 0x000fe20000000000 */
[----:B------:R-:W-:Y:S01]  /*4450*/  UMOV UR11, 0xc0000010 ;  /* 0xc0000010000b7882 */ /* 0x000fe20000000000 */
[----:B------:R-:W-:-:S02]  /*4460*/  WARPGROUP.DEPBAR.LE gsb0, 0x0 ;  /* 0x00008000000079c5 */ /* 0x000fc40000010000 */
        /* <DEDUP_REMOVED lines=69> */
[----:B------:R-:W-:Y:S01]  /*48c0*/  UIADD3 UR10, UR10, 0x260, URZ ;  /* 0x000002600a0a7890 */ /* 0x000fe2000fffe03f */
        /* <DEDUP_REMOVED lines=18> */
.L_x_30:
[----:B------:R-:W-:-:S04]  /*49f0*/  ULEA UR10, UR4, UR36, 0x3 ;  /* 0x00000024040a7291 */ /* 0x000fc8000f8e183f */
[----:B------:R-:W-:-:S04]  /*4a00*/  UIADD3 UR10, UR10, 0x11828, URZ ;  /* 0x000118280a0a7890 */ /* 0x000fc8000fffe03f */
[----:B------:R-:W-:-:S09]  /*4a10*/  UPRMT UR10, URZ, 0x654, UR10 ;  /* 0x000006543f0a7896 */ /* 0x000fd2000800000a */
[----:B------:R-:W-:Y:S01]  /*4a20*/  SYNCS.ARRIVE.TRANS64.RED.A1T0 RZ, [UR10], RZ ;  /* 0x000000ffffff79a7 */ /* 0x000fe2000810040a */
[----:B------:R-:W-:Y:S05]  /*4a30*/  @P1 BRA `(.L_x_31) ;  /* 0x0000000000041947 */ /* 0x000fea0003800000 */
[----:B------:R-:W-:Y:S01]  /*4a40*/  BPT.TRAP 0x1 ;  /* 0x000000040000795c */ /* 0x000fe20000300000 */
.L_x_31:
[----:B------:R-:W-:-:S04]  /*4a50*/  UIADD3 UR4, UR4, 0x1, URZ ;  /* 0x0000000104047890 */ /* 0x000fc8000fffe03f */
[----:B------:R-:W-:-:S04]  /*4a60*/  UISETP.NE.AND UP0, UPT, UR4, 0x5, UPT ;  /* 0x000000050400788c */ /* 0x000fc8000bf05270 */
[----:B------:R-:W-:Y:S01]  /*4a70*/  USEL UR10, UR4, URZ, UP0 ;  /* 0x0000003f040a7287 */ /* 0x000fe20008000000 */
[----:B------:R-:W-:Y:S11]  /*4a80*/  @!P0 BRA `(.L_x_32) ;  /* 0x0000000000048947 */ /* 0x000ff60003800000 */
[----:B------:R-:W-:Y:S01]  /*4a90*/  BPT.TRAP 0x1 ;  /* 0x000000040000795c */ /* 0x000fe20000300000 */
.L_x_32:
[----:B------:R-:W-:-:S04]  /*4aa0*/  ULEA UR4, UR10, UR36, 0x3 ;  /* 0x000000240a047291 */ /* 0x000fc8000f8e183f */
[----:B------:R-:W-:-:S04]  /*4ab0*/  UIADD3 UR4, UR4, 0x11828, URZ ;  /* 0x0001182804047890 */ /* 0x000fc8000fffe03f */
[----:B------:R-:W-:-:S09]  /*4ac0*/  UPRMT UR4, URZ, 0x654, UR4 ;  /* 0x000006543f047896 */ /* 0x000fd20008000004 */
[----:B------:R-:W-:Y:S01]  /*4ad0*/  SYNCS.ARRIVE.TRANS64.RED.A1T0 RZ, [UR4], RZ ;  /* 0x000000ffffff79a7 */ /* 0x000fe20008100404 */
[----:B------:R-:W-:Y:S05]  /*4ae0*/  @P1 BRA `(.L_x_33) ;  /* 0x0000000000041947 */ /* 0x000fea0003800000 */
[----:B------:R-:W-:Y:S01]  /*4af0*/  BPT.TRAP 0x1 ;  /* 0x000000040000795c */ /* 0x000fe20000300000 */
.L_x_33:
[----:B------:R-:W-:Y:S01]  /*4b00*/  UIADD3 UR7, UR7, 0x1, URZ ;  /* 0x0000000107077890 */ /* 0x000fe2000fffe03f */
[C---:B------:R-:W-:Y:S01]  /*4b10*/  ISETP.GT.AND P2, PT, R3.reuse, 0x2, PT ;  /* 0x000000020300780c */ /* 0x040fe20003f44270 */
[----:B------:R-:W-:Y:S01]  /*4b20*/  UIADD3 UR4, UR10, 0x1, URZ ;  /* 0x000000010a047890 */ /* 0x000fe2000fffe03f */
[----:B------:R-:W-:Y:S01]  /*4b30*/  VIADD R3, R3, 0xffffffff ;  /* 0xffffffff03037836 */ /* 0x000fe20000000000 */
[----:B------:R-:W-:Y:S01]  /*4b40*/  UISETP.NE.AND UP1, UPT, UR7, 0x5, UPT ;  /* 0x000000050700788c */ /* 0x000fe2000bf25270 */
[----:B------:R-:W-:Y:S01]  /*4b50*/  IADD3 R0, R0, 0x40, RZ ;  /* 0x0000004000007810 */ /* 0x000fe20007ffe0ff */
[----:B------:R-:W-:Y:S01]  /*4b60*/  UISETP.NE.AND UP0, UPT, UR4, 0x5, UPT ;  /* 0x000000050400788c */ /* 0x000fe2000bf05270 */
[----:B-1----:R-:W-:Y:S01]  /*4b70*/  IMAD.MOV.U32 R9, RZ, RZ, R4 ;  /* 0x000000ffff097224 */ /* 0x002fe200078e0004 */
[----:B------:R-:W-:Y:S01]  /*4b80*/  USEL UR10, URZ, 0x1, UP1 ;  /* 0x000000013f0a7887 */ /* 0x000fe20008800000 */
[----:B------:R-:W-:Y:S01]  /*4b90*/  MOV R11, R5 ;  /* 0x00000005000b7202 */ /* 0x000fe20000000f00 */
[----:B------:R-:W-:-:S02]  /*4ba0*/  USEL UR4, UR4, URZ, UP0 ;  /* 0x0000003f04047287 */ /* 0x000fc40008000000 */
[----:B------:R-:W-:Y:S02]  /*4bb0*/  USEL UR7, UR7, URZ, UP1 ;  /* 0x0000003f07077287 */ /* 0x000fe40008800000 */
[----:B------:R-:W-:Y:S01]  /*4bc0*/  LOP3.LUT R7, R7, UR10, RZ, 0x3c, !PT ;  /* 0x0000000a07077c12 */ /* 0x000fe2000f8e3cff */
[----:B------:R-:W-:Y:S09]  /*4bd0*/  @P2 BRA `(.L_x_34) ;  /* 0xffffffe0006c2947 */ /* 0x000ff2000383ffff */
.L_x_23:
[----:B------:R-:W-:-:S13]  /*4be0*/  ISETP.GE.AND P2, PT, R3, 0x1, PT ;  /* 0x000000010300780c */ /* 0x000fda0003f46270 */
[----:B------:R-:W-:Y:S05]  /*4bf0*/  @!P2 BRA `(.L_x_35) ;  /* 0x0000002000a8a947 */ /* 0x000fea0003800000 */
[----:B------:R-:W-:Y:S01]  /*4c00*/  IMAD.MOV.U32 R8, RZ, RZ, R4 ;  /* 0x000000ffff087224 */ /* 0x000fe200078e0004 */
[----:B------:R-:W-:Y:S01]  /*4c10*/  MOV R9, R5 ;  /* 0x0000000500097202 */ /* 0x000fe20000000f00 */
[----:B------:R-:W-:Y:S01]  /*4c20*/  ULDC UR29, c[0x0][0x28c] ;  /* 0x0000a300001d7ab9 */ /* 0x000fe20000000800 */
[----:B------:R-:W-:-:S05]  /*4c30*/  ULDC UR30, c[0x0][0x604] ;  /* 0x00018100001e7ab9 */ /* 0x000fca0000000800 */
.L_x_46:
[----:B------:R-:W-:Y:S05]  /*4c40*/  @!P0 BRA `(.L_x_36) ;  /* 0x0000000000048947 */ /* 0x000fea0003800000 */
[----:B------:R-:W-:Y:S01]  /*4c50*/  BPT.TRAP 0x1 ;  /* 0x000000040000795c */ /* 0x000fe20000300000 */
.L_x_36:
[----:B------:R-:W-:Y:S01]  /*4c60*/  ULEA UR10, UR7, UR36, 0x3 ;  /* 0x00000024070a7291 */ /* 0x000fe2000f8e183f */
[----:B------:R-:W-:-:S08]  /*4c70*/  SHF.L.U32 R4, R7, 0x1f, RZ ;  /* 0x0000001f07047819 */ /* 0x000fd000000006ff */
[----:B------:R-:W1:Y:S02]  /*4c80*/  SYNCS.PHASECHK.TRANS64.TRYWAIT P2, [UR10+0x11800], R4 ;  /* 0x01180004ff0075a7 */ /* 0x000e64000804014a */
[----:B-1----:R-:W-:Y:S05]  /*4c90*/  @!P2 BRA `(.L_x_37) ;  /* 0x000000580004a947 */ /* 0x002fea0003800000 */
.L_x_112:
        /* <DEDUP_REMOVED lines=32> */
.L_x_38:
[C---:B-1----:R-:W-:Y:S01]  /*4ea0*/  VIADD R4, R0.reuse, 0x1 ;  /* 0x0000000100047836 */ /* 0x042fe20000000000 */
[C---:B------:R-:W-:Y:S01]  /*4eb0*/  IADD3 R5, R0.reuse, 0x8, RZ ;  /* 0x0000000800057810 */ /* 0x040fe20007ffe0ff */
[C---:B------:R-:W-:Y:S01]  /*4ec0*/  VIADD R10, R0.reuse, 0x9 ;  /* 0x00000009000a7836 */ /* 0x040fe20000000000 */
[----:B------:R-:W-:Y:S01]  /*4ed0*/  ISETP.GE.AND P5, PT, R0, UR29, PT ;  /* 0x0000001d00007c0c */ /* 0x000fe2000bfa6270 */
[----:B------:R-:W-:Y:S01]  /*4ee0*/  ULEA UR10, UR7, UR36, 0x3 ;  /* 0x00000024070a7291 */ /* 0x000fe2000f8e183f */
[----:B------:R-:W-:Y:S02]  /*4ef0*/  ISETP.GE.AND P6, PT, R4, UR29, PT ;  /* 0x0000001d04007c0c */ /* 0x000fe4000bfc6270 */
[----:B------:R-:W-:Y:S02]  /*4f00*/  IADD3 R4, R0, 0x10, RZ ;  /* 0x0000001000047810 */ /* 0x000fe40007ffe0ff */
[----:B------:R-:W-:Y:S02]  /*4f10*/  ISETP.GE.AND P3, PT, R5, UR29, PT ;  /* 0x0000001d05007c0c */ /* 0x000fe4000bf66270 */
[----:B------:R-:W-:Y:S01]  /*4f20*/  ISETP.GE.AND P4, PT, R4, UR29, PT ;  /* 0x0000001d04007c0c */ /* 0x000fe2000bf86270 */
[C---:B------:R-:W-:Y:S01]  /*4f30*/  VIADD R4, R0.reuse, 0x11 ;  /* 0x0000001100047836 */ /* 0x040fe20000000000 */
[----:B------:R-:W-:-:S02]  /*4f40*/  IADD3 R5, R0, 0x18, RZ ;  /* 0x0000001800057810 */ /* 0x000fc40007ffe0ff */
[----:B------:R-:W-:Y:S02]  /*4f50*/  FSEL R26, R26, -INF , !P5 ;  /* 0xff8000001a1a7808 */ /* 0x000fe40006800000 */
[----:B------:R-:W-:Y:S02]  /*4f60*/  FSEL R25, R25, -INF , !P6 ;  /* 0xff80000019197808 */ /* 0x000fe40007000000 */
[----:B------:R-:W-:Y:S02]  /*4f70*/  FSEL R27, R27, -INF , !P6 ;  /* 0xff8000001b1b7808 */ /* 0x000fe40007000000 */
[----:B------:R-:W-:Y:S01]  /*4f80*/  ISETP.GE.AND P6, PT, R5, UR29, PT ;  /* 0x0000001d05007c0c */ /* 0x000fe2000bfc6270 */
[----:B------:R-:W-:Y:S01]  /*4f90*/  VIADD R5, R0, 0x19 ;  /* 0x0000001900057836 */ /* 0x000fe20000000000 */
[----:B------:R-:W-:Y:S02]  /*4fa0*/  FSEL R11, R24, -INF , !P5 ;  /* 0xff800000180b7808 */ /* 0x000fe40006800000 */
[----:B------:R-:W-:-:S02]  /*4fb0*/  ISETP.GE.AND P5, PT, R4, UR29, PT ;  /* 0x0000001d04007c0c */ /* 0x000fc4000bfa6270 */
[----:B------:R-:W-:Y:S02]  /*4fc0*/  FMNMX R4, R26, R9, !PT ;  /* 0x000000091a047209 */ /* 0x000fe40007800000 */
[----:B------:R-:W-:Y:S02]  /*4fd0*/  FSEL R28, R28, -INF , !P3 ;  /* 0xff8000001c1c7808 */ /* 0x000fe40005800000 */
[----:B------:R-:W-:Y:S02]  /*4fe0*/  FSEL R30, R30, -INF , !P3 ;  /* 0xff8000001e1e7808 */ /* 0x000fe40005800000 */
[----:B------:R-:W-:Y:S02]  /*4ff0*/  ISETP.GE.AND P3, PT, R5, UR29, PT ;  /* 0x0000001d05007c0c */ /* 0x000fe4000bf66270 */
[----:B------:R-:W-:Y:S02]  /*5000*/  ISETP.GE.AND P2, PT, R10, UR29, PT ;  /* 0x0000001d0a007c0c */ /* 0x000fe4000bf46270 */
[----:B------:R-:W-:-:S02]  /*5010*/  FMNMX R5, R27, R4, !PT ;  /* 0x000000041b057209 */ /* 0x000fc40007800000 */
[----:B------:R-:W-:Y:S02]  /*5020*/  FSEL R31, R31, -INF , !P2 ;  /* 0xff8000001f1f7808 */ /* 0x000fe40005000000 */
[----:B------:R-:W-:Y:S02]  /*5030*/  FMNMX R4, R30, R5, !PT ;  /* 0x000000051e047209 */ /* 0x000fe40007800000 */
[----:B------:R-:W-:Y:S02]  /*5040*/  FSEL R34, R34, -INF , !P4 ;  /* 0xff80000022227808 */ /* 0x000fe40006000000 */
[----:B------:R-:W-:Y:S02]  /*5050*/  FMNMX R5, R31, R4, !PT ;  /* 0x000000041f057209 */ /* 0x000fe40007800000 */
[----:B------:R-:W-:Y:S02]  /*5060*/  IADD3 R10, R0, 0x20, RZ ;  /* 0x00000020000a7810 */ /* 0x000fe40007ffe0ff */
[----:B------:R-:W-:-:S02]  /*5070*/  FSEL R35, R35, -INF , !P5 ;  /* 0xff80000023237808 */ /* 0x000fc40006800000 */
[----:B------:R-:W-:Y:S02]  /*5080*/  FMNMX R4, R34, R5, !PT ;  /* 0x0000000522047209 */ /* 0x000fe40007800000 */
[----:B------:R-:W-:Y:S02]  /*5090*/  FSEL R29, R29, -INF , !P2 ;  /* 0xff8000001d1d7808 */ /* 0x000fe40005000000 */
[----:B------:R-:W-:Y:S01]  /*50a0*/  ISETP.GE.AND P2, PT, R10, UR29, PT ;  /* 0x0000001d0a007c0c */ /* 0x000fe2000bf46270 */
[----:B------:R-:W-:Y:S01]  /*50b0*/  VIADD R10, R0, 0x21 ;  /* 0x00000021000a7836 */ /* 0x000fe20000000000 */
[----:B------:R-:W-:Y:S02]  /*50c0*/  FSEL R38, R38, -INF , !P6 ;  /* 0xff80000026267808 */ /* 0x000fe40007000000 */
[----:B------:R-:W-:Y:S02]  /*50d0*/  FMNMX R5, R35, R4, !PT ;  /* 0x0000000423057209 */ /* 0x000fe40007800000 */
[----:B------:R-:W-:-:S02]  /*50e0*/  FSEL R33, R33, -INF , !P5 ;  /* 0xff80000021217808 */ /* 0x000fc40006800000 */
[----:B------:R-:W-:Y:S01]  /*50f0*/  ISETP.GE.AND P5, PT, R10, UR29, PT ;  /* 0x0000001d0a007c0c */ /* 0x000fe2000bfa6270 */
[----:B------:R-:W-:Y:S01]  /*5100*/  VIADD R10, R0, 0x29 ;  /* 0x00000029000a7836 */ /* 0x000fe20000000000 */
[----:B------:R-:W-:Y:S02]  /*5110*/  FSEL R39, R39, -INF , !P3 ;  /* 0xff80000027277808 */ /* 0x000fe40005800000 */
[----:B------:R-:W-:Y:S02]  /*5120*/  FMNMX R4, R38, R5, !PT ;  /* 0x0000000526047209 */ /* 0x000fe40007800000 */
[----:B------:R-:W-:Y:S02]  /*5130*/  IADD3 R12, R0, 0x28, RZ ;  /* 0x00000028000c7810 */ /* 0x000fe40007ffe0ff */
[----:B------:R-:W-:Y:S02]  /*5140*/  FSEL R42, R42, -INF , !P2 ;  /* 0xff8000002a2a7808 */ /* 0x000fe40005000000 */
[----:B------:R-:W-:-:S02]  /*5150*/  FMNMX R5, R39, R4, !PT ;  /* 0x0000000427057209 */ /* 0x000fc40007800000 */
[----:B------:R-:W-:Y:S02]  /*5160*/  FSEL R36, R36, -INF , !P6 ;  /* 0xff80000024247808 */ /* 0x000fe40007000000 */
[----:B------:R-:W-:Y:S02]  /*5170*/  ISETP.GE.AND P6, PT, R10, UR29, PT ;  /* 0x0000001d0a007c0c */ /* 0x000fe4000bfc6270 */
[----:B------:R-:W-:Y:S02]  /*5180*/  FSEL R32, R32, -INF , !P4 ;  /* 0xff80000020207808 */ /* 0x000fe40006000000 */
[----:B------:R-:W-:Y:S02]  /*5190*/  IADD3 R10, R0, 0x30, RZ ;  /* 0x00000030000a7810 */ /* 0x000fe40007ffe0ff */
[----:B------:R-:W-:Y:S02]  /*51a0*/  ISETP.GE.AND P4, PT, R12, UR29, PT ;  /* 0x0000001d0c007c0c */ /* 0x000fe4000bf86270 */
        /* <DEDUP_REMOVED lines=8> */
[----:B------:R-:W-:Y:S02]  /*5230*/  FSEL R47, R47, -INF , !P6 ;  /* 0xff8000002f2f7808 */ /* 0x000fe40007000000 */
[----:B------:R-:W-:Y:S02]  /*5240*/  FMNMX R4, R46, R5, !PT ;  /* 0x000000052e047209 */ /* 0x000fe40007800000 */
[----:B------:R-:W-:Y:S02]  /*5250*/  ISETP.GE.AND P2, PT, R10, UR29, PT ;  /* 0x0000001d0a007c0c */ /* 0x000fe4000bf46270 */
[----:B------:R-:W-:Y:S02]  /*5260*/  IADD3 R10, R0, 0x38, RZ ;  /* 0x00000038000a7810 */ /* 0x000fe40007ffe0ff */
[----:B------:R-:W-:Y:S02]  /*5270*/  FSEL R50, R50, -INF , !P3 ;  /* 0xff80000032327808 */ /* 0x000fe40005800000 */
[----:B------:R-:W-:-:S02]  /*5280*/  FMNMX R5, R47, R4, !PT ;  /* 0x000000042f057209 */ /* 0x000fc40007800000 */
[----:B------:R-:W-:Y:S02]  /*5290*/  FSEL R41, R41, -INF , !P5 ;  /* 0xff80000029297808 */ /* 0x000fe40006800000 */
[----:B------:R-:W-:Y:S01]  /*52a0*/  ISETP.GE.AND P5, PT, R10, UR29, PT ;  /* 0x0000001d0a007c0c */ /* 0x000fe2000bfa6270 */
[----:B------:R-:W-:Y:S01]  /*52b0*/  VIADD R10, R0, 0x39 ;  /* 0x00000039000a7836 */ /* 0x000fe20000000000 */
[----:B------:R-:W-:Y:S02]  /*52c0*/  FSEL R51, R51, -INF , !P2 ;  /* 0xff80000033337808 */ /* 0x000fe40005000000 */
[----:B------:R-:W-:Y:S02]  /*52d0*/  FMNMX R4, R50, R5, !PT ;  /* 0x0000000532047209 */ /* 0x000fe40007800000 */
[----:B------:R-:W-:Y:S02]  /*52e0*/  FSEL R44, R44, -INF , !P4 ;  /* 0xff8000002c2c7808 */ /* 0x000fe40006000000 */
[----:B------:R-:W-:-:S02]  /*52f0*/  ISETP.GE.AND P4, PT, R10, UR29, PT ;  /* 0x0000001d0a007c0c */ /* 0x000fc4000bf86270 */
[----:B------:R-:W-:Y:S02]  /*5300*/  FSEL R54, R54, -INF , !P5 ;  /* 0xff80000036367808 */ /* 0x000fe40006800000 */
[----:B------:R-:W-:Y:S02]  /*5310*/  FMNMX R5, R51, R4, !PT ;  /* 0x0000000433057209 */ /* 0x000fe40007800000 */
[----:B------:R-:W-:Y:S02]  /*5320*/  FSEL R55, R55, -INF , !P4 ;  /* 0xff80000037377808 */ /* 0x000fe40006000000 */
[----:B------:R-:W-:Y:S02]  /*5330*/  FMNMX R4, R54, R5, !PT ;  /* 0x0000000536047209 */ /* 0x000fe40007800000 */
[----:B------:R-:W-:Y:S02]  /*5340*/  P2R R13, PR, RZ, 0x2 ;  /* 0x00000002ff0d7803 */ /* 0x000fe40000000000 */
[----:B------:R-:W-:-:S02]  /*5350*/  FMNMX R10, R55, R4, !PT ;  /* 0x00000004370a7209 */ /* 0x000fc40007800000 */
[----:B------:R-:W-:Y:S02]  /*5360*/  FMNMX R4, R11, R8, !PT ;  /* 0x000000080b047209 */ /* 0x000fe40007800000 */
[----:B------:R-:W-:Y:S01]  /*5370*/  FSEL R45, R45, -INF , !P6 ;  /* 0xff8000002d2d7808 */ /* 0x000fe20007000000 */
[----:B------:R-:W1:Y:S01]  /*5380*/  SHFL.BFLY PT, R5, R10, 0x1, 0x1f ;  /* 0x0c201f000a057f89 */ /* 0x000e6200000e0000 */
[----:B------:R-:W-:Y:S02]  /*5390*/  FSEL R48, R48, -INF , !P3 ;  /* 0xff80000030307808 */ /* 0x000fe40005800000 */
[----:B------:R-:W-:Y:S02]  /*53a0*/  FSEL R49, R49, -INF , !P2 ;  /* 0xff80000031317808 */ /* 0x000fe40005000000 */
[----:B------:R-:W-:Y:S02]  /*53b0*/  FSEL R52, R52, -INF , !P5 ;  /* 0xff80000034347808 */ /* 0x000fe40006800000 */
[----:B------:R-:W-:-:S02]  /*53c0*/  FSEL R53, R53, -INF , !P4 ;  /* 0xff80000035357808 */ /* 0x000fc40006000000 */
[----:B-1----:R-:W-:-:S05]  /*53d0*/  FMNMX R12, R10, R5, !PT ;  /* 0x000000050a0c7209 */ /* 0x002fca0007800000 */
[----:B------:R-:W1:Y:S02]  /*53e0*/  SHFL.BFLY PT, R5, R12, 0x2, 0x1f ;  /* 0x0c401f000c057f89 */ /* 0x000e6400000e0000 */
[----:B-1----:R-:W-:-:S04]  /*53f0*/  FMNMX R5, R12, R5, !PT ;  /* 0x000000050c057209 */ /* 0x002fc80007800000 */
[----:B------:R-:W-:-:S04]  /*5400*/  FSETP.NEU.AND P1, PT, R5, -INF , PT ;  /* 0xff8000000500780b */ /* 0x000fc80003f2d000 */
[----:B------:R-:W-:Y:S02]  /*5410*/  FSEL R16, R5, RZ, P1 ;  /* 0x000000ff05107208 */ /* 0x000fe40000800000 */
[----:B------:R-:W-:Y:S02]  /*5420*/  ISETP.NE.AND P1, PT, R13, RZ, PT ;  /* 0x000000ff0d00720c */ /* 0x000fe40003f25270 */
[----:B------:R-:W-:Y:S01]  /*5430*/  FMNMX R13, R25, R4, !PT ;  /* 0x00000004190d7209 */ /* 0x000fe20007800000 */
[C---:B------:R-:W-:Y:S01]  /*5440*/  FMUL R10, R16.reuse, UR30 ;  /* 0x0000001e100a7c20 */ /* 0x040fe20008400000 */
[----:B------:R-:W-:Y:S02]  /*5450*/  FADD R16, -R16, R9 ;  /* 0x0000000910107221 */ /* 0x000fe40000000100 */
        /* <DEDUP_REMOVED lines=13> */
[----:B------:R-:W-:Y:S01]  /*5530*/  FFMA R19, R42, UR30, -R10 ;  /* 0x0000001e2a137c23 */ /* 0x000fe2000800080a */
[----:B------:R-:W-:Y:S01]  /*5540*/  FSETP.GEU.AND P5, PT, R14, -126, PT ;  /* 0xc2fc00000e00780b */ /* 0x000fe20003fae000 */
[----:B------:R-:W-:Y:S01]  /*5550*/  FMUL R16, R16, UR30 ;  /* 0x0000001e10107c20 */ /* 0x000fe20008400000 */
[----:B------:R-:W-:-:S02]  /*5560*/  FMNMX R4, R36, R13, !PT ;  /* 0x0000000d24047209 */ /* 0x000fc40007800000 */
[----:B------:R-:W-:Y:S01]  /*5570*/  FSETP.GEU.AND P4, PT, R15, -126, PT ;  /* 0xc2fc00000f00780b */ /* 0x000fe20003f8e000 */
[----:B------:R-:W-:Y:S01]  /*5580*/  @!P6 FMUL R26, R26, 0.5 ;  /* 0x3f0000001a1ae820 */ /* 0x000fe20000400000 */
[----:B------:R-:W-:Y:S02]  /*5590*/  FMNMX R13, R37, R4, !PT ;  /* 0x00000004250d7209 */ /* 0x000fe40007800000 */
[----:B------:R-:W-:Y:S01]  /*55a0*/  FSETP.GEU.AND P2, PT, R12, -126, PT ;  /* 0xc2fc00000c00780b */ /* 0x000fe20003f4e000 */
[----:B------:R-:W-:Y:S01]  /*55b0*/  @!P3 FMUL R27, R27, 0.5 ;  /* 0x3f0000001b1bb820 */ /* 0x000fe20000400000 */
[----:B------:R-:W-:Y:S01]  /*55c0*/  FMNMX R4, R40, R13, !PT ;  /* 0x0000000d28047209 */ /* 0x000fe20007800000 */
[----:B------:R-:W1:Y:S02]  /*55d0*/  MUFU.EX2 R30, R26 ;  /* 0x0000001a001e7308 */ /* 0x000e640000000800 */
[----:B------:R-:W-:Y:S01]  /*55e0*/  @!P5 FMUL R14, R14, 0.5 ;  /* 0x3f0000000e0ed820 */ /* 0x000fe20000400000 */
[----:B------:R-:W-:-:S03]  /*55f0*/  FMNMX R13, R41, R4, !PT ;  /* 0x00000004290d7209 */ /* 0x000fc60007800000 */
[----:B------:R-:W-:Y:S01]  /*5600*/  @!P4 FMUL R15, R15, 0.5 ;  /* 0x3f0000000f0fc820 */ /* 0x000fe20000400000 */
[----:B------:R-:W-:Y:S01]  /*5610*/  FMNMX R4, R44, R13, !PT ;  /* 0x0000000d2c047209 */ /* 0x000fe20007800000 */
[----:B------:R-:W2:Y:S02]  /*5620*/  MUFU.EX2 R31, R27 ;  /* 0x0000001b001f7308 */ /* 0x000ea40000000800 */
[----:B------:R-:W-:Y:S01]  /*5630*/  @!P2 FMUL R12, R12, 0.5 ;  /* 0x3f0000000c0ca820 */ /* 0x000fe20000400000 */
[----:B------:R-:W-:-:S04]  /*5640*/  FMNMX R13, R45, R4, !PT ;  /* 0x000000042d0d7209 */ /* 0x000fc80007800000 */
[----:B------:R-:W-:Y:S01]  /*5650*/  FMNMX R4, R48, R13, !PT ;  /* 0x0000000d30047209 */ /* 0x000fe20007800000 */
[----:B------:R3:W4:Y:S01]  /*5660*/  MUFU.EX2 R35, R14 ;  /* 0x0000000e00237308 */ /* 0x0007220000000800 */
[----:B-1----:R-:W-:Y:S01]  /*5670*/  @!P6 FMUL R30, R30, R30 ;  /* 0x0000001e1e1ee220 */ /* 0x002fe20000400000 */
[----:B------:R-:W-:Y:S02]  /*5680*/  FSETP.GEU.AND P6, PT, R17, -126, PT ;  /* 0xc2fc00001100780b */ /* 0x000fe40003fce000 */
[----:B------:R-:W-:-:S04]  /*5690*/  FMNMX R13, R49, R4, !PT ;  /* 0x00000004310d7209 */ /* 0x000fc80007800000 */
[----:B------:R-:W-:Y:S01]  /*56a0*/  FMNMX R4, R52, R13, !PT ;  /* 0x0000000d34047209 */ /* 0x000fe20007800000 */
[----:B--2---:R-:W-:Y:S01]  /*56b0*/  @!P3 FMUL R31, R31, R31 ;  /* 0x0000001f1f1fb220 */ /* 0x004fe20000400000 */
[----:B------:R1:W2:Y:S01]  /*56c0*/  MUFU.EX2 R38, R15 ;  /* 0x0000000f00267308 */ /* 0x0002a20000000800 */
[----:B------:R-:W-:Y:S01]  /*56d0*/  FSETP.GEU.AND P3, PT, R18, -126, PT ;  /* 0xc2fc00001200780b */ /* 0x000fe20003f6e000 */
[--C-:B---3--:R-:W-:Y:S01]  /*56e0*/  FFMA R14, R43, UR30, -R10.reuse ;  /* 0x0000001e2b0e7c23 */ /* 0x108fe2000800080a */
[----:B------:R-:W-:Y:S02]  /*56f0*/  FMNMX R4, R53, R4, !PT ;  /* 0x0000000435047209 */ /* 0x000fe40007800000 */
[----:B------:R-:W-:Y:S01]  /*5700*/  @!P6 FMUL R17, R17, 0.5 ;  /* 0x3f0000001111e820 */ /* 0x000fe20000400000 */
[----:B----4-:R-:W-:Y:S02]  /*5710*/  @!P5 FMUL R35, R35, R35 ;  /* 0x000000232323d220 */ /* 0x010fe40000400000 */
[----:B------:R-:W3:Y:S01]  /*5720*/  SHFL.BFLY PT, R13, R4, 0x1, 0x1f ;  /* 0x0c201f00040d7f89 */ /* 0x000ee200000e0000 */
[----:B------:R4:W5:Y:S01]  /*5730*/  MUFU.EX2 R34, R12 ;  /* 0x0000000c00227308 */ /* 0x0009620000000800 */
[----:B------:R-:W-:Y:S01]  /*5740*/  FSETP.GEU.AND P5, PT, R19, -126, PT ;  /* 0xc2fc00001300780b */ /* 0x000fe20003fae000 */
[----:B-1----:R-:W-:-:S03]  /*5750*/  FFMA R15, R46, UR30, -R10 ;  /* 0x0000001e2e0f7c23 */ /* 0x002fc6000800080a */
[----:B------:R-:W-:Y:S01]  /*5760*/  @!P3 FMUL R18, R18, 0.5 ;  /* 0x3f0000001212b820 */ /* 0x000fe20000400000 */
[----:B--2---:R-:W-:Y:S01]  /*5770*/  @!P4 FMUL R38, R38, R38 ;  /* 0x000000262626c220 */ /* 0x004fe20000400000 */
[----:B----4-:R-:W-:Y:S02]  /*5780*/  FFMA R12, R39, UR30, -R10 ;  /* 0x0000001e270c7c23 */ /* 0x010fe4000800080a */
[----:B------:R1:W2:Y:S01]  /*5790*/  MUFU.EX2 R42, R18 ;  /* 0x00000012002a7308 */ /* 0x0002a20000000800 */
[----:B------:R-:W-:-:S04]  /*57a0*/  FSETP.GEU.AND P4, PT, R14, -126, PT ;  /* 0xc2fc00000e00780b */ /* 0x000fc80003f8e000 */
[----:B------:R-:W-:Y:S01]  /*57b0*/  @!P5 FMUL R19, R19, 0.5 ;  /* 0x3f0000001313d820 */ /* 0x000fe20000400000 */
[----:B-----5:R-:W-:Y:S02]  /*57c0*/  @!P2 FMUL R34, R34, R34 ;  /* 0x000000222222a220 */ /* 0x020fe40000400000 */
[----:B------:R4:W5:Y:S01]  /*57d0*/  MUFU.EX2 R39, R17 ;  /* 0x0000001100277308 */ /* 0x0009620000000800 */
[----:B------:R-:W-:Y:S01]  /*57e0*/  FSETP.GEU.AND P2, PT, R12, -126, PT ;  /* 0xc2fc00000c00780b */ /* 0x000fe20003f4e000 */
[----:B-1----:R-:W-:Y:S01]  /*57f0*/  FFMA R18, R51, UR30, -R10 ;  /* 0x0000001e33127c23 */ /* 0x002fe2000800080a */
[----:B---3--:R-:W-:-:S03]  /*5800*/  FMNMX R4, R4, R13, !PT ;  /* 0x0000000d04047209 */ /* 0x008fc60007800000 */
[----:B------:R-:W-:Y:S02]  /*5810*/  @!P4 FMUL R14, R14, 0.5 ;  /* 0x3f0000000e0ec820 */ /* 0x000fe40000400000 */
[----:B------:R1:W3:Y:S01]  /*5820*/  MUFU.EX2 R97, R19 ;  /* 0x0000001300617308 */ /* 0x0002e20000000800 */
[----:B----4-:R-:W-:Y:S01]  /*5830*/  FFMA R17, R47, UR30, -R10 ;  /* 0x0000001e2f117c23 */ /* 0x010fe2000800080a */
[----:B------:R-:W4:Y:S01]  /*5840*/  SHFL.BFLY PT, R13, R4, 0x2, 0x1f ;  /* 0x0c401f00040d7f89 */ /* 0x000f2200000e0000 */
[----:B--2---:R-:W-:-:S03]  /*5850*/  @!P3 FMUL R42, R42, R42 ;  /* 0x0000002a2a2ab220 */ /* 0x004fc60000400000 */
[----:B------:R-:W-:Y:S01]  /*5860*/  @!P2 FMUL R12, R12, 0.5 ;  /* 0x3f0000000c0ca820 */ /* 0x000fe20000400000 */
[----:B------:R-:W-:Y:S01]  /*5870*/  FSETP.GEU.AND P3, PT, R17, -126, PT ;  /* 0xc2fc00001100780b */ /* 0x000fe20003f6e000 */
[----:B------:R2:W4:Y:S01]  /*5880*/  MUFU.EX2 R46, R14 ;  /* 0x0000000e002e7308 */ /* 0x0005220000000800 */
[----:B-----5:R-:W-:Y:S01]  /*5890*/  @!P6 FMUL R39, R39, R39 ;  /* 0x000000272727e220 */ /* 0x020fe20000400000 */
[----:B------:R-:W-:Y:S01]  /*58a0*/  FSETP.GEU.AND P6, PT, R15, -126, PT ;  /* 0xc2fc00000f00780b */ /* 0x000fe20003fce000 */
[----:B-1----:R-:W-:-:S03]  /*58b0*/  FFMA R19, R55, UR30, -R10 ;  /* 0x0000001e37137c23 */ /* 0x002fc6000800080a */
[----:B------:R-:W-:Y:S02]  /*58c0*/  F2FP.F16.F32.PACK_AB R101, R39, R38 ;  /* 0x000000262765723e */ /* 0x000fe400000000ff */
[----:B------:R1:W5:Y:S01]  /*58d0*/  MUFU.EX2 R43, R12 ;  /* 0x0000000c002b7308 */ /* 0x0003620000000800 */
[----:B---3--:R-:W-:Y:S01]  /*58e0*/  @!P5 FMUL R97, R97, R97 ;  /* 0x000000616161d220 */ /* 0x008fe20000400000 */
[----:B------:R-:W-:Y:S01]  /*58f0*/  FSETP.GEU.AND P5, PT, R18, -126, PT ;  /* 0xc2fc00001200780b */ /* 0x000fe20003fae000 */
[----:B--2---:R-:W-:Y:S01]  /*5900*/  FFMA R14, R54, UR30, -R10 ;  /* 0x0000001e360e7c23 */ /* 0x004fe2000800080a */
[----:B------:R-:W-:-:S03]  /*5910*/  @!P3 FMUL R17, R17, 0.5 ;  /* 0x3f0000001111b820 */ /* 0x000fc60000400000 */
[----:B------:R-:W-:Y:S01]  /*5920*/  @!P6 FMUL R15, R15, 0.5 ;  /* 0x3f0000000f0fe820 */ /* 0x000fe20000400000 */
[----:B-1----:R-:W-:Y:S01]  /*5930*/  FFMA R12, R50, UR30, -R10 ;  /* 0x0000001e320c7c23 */ /* 0x002fe2000800080a */
[----:B----4-:R-:W-:Y:S01]  /*5940*/  FMNMX R4, R4, R13, !PT ;  /* 0x0000000d04047209 */ /* 0x010fe20007800000 */
[----:B------:R-:W-:Y:S01]  /*5950*/  @!P4 FMUL R46, R46, R46 ;  /* 0x0000002e2e2ec220 */ /* 0x000fe20000400000 */
[----:B------:R-:W1:Y:S02]  /*5960*/  MUFU.EX2 R47, R15 ;  /* 0x0000000f002f7308 */ /* 0x000e640000000800 */
[----:B------:R-:W-:Y:S02]  /*5970*/  FSETP.NEU.AND P4, PT, R4, -INF , PT ;  /* 0xff8000000400780b */ /* 0x000fe40003f8d000 */
[----:B------:R-:W-:Y:S01]  /*5980*/  @!P5 FMUL R18, R18, 0.5 ;  /* 0x3f0000001212d820 */ /* 0x000fe20000400000 */
[----:B-----5:R-:W-:Y:S01]  /*5990*/  @!P2 FMUL R43, R43, R43 ;  /* 0x0000002b2b2ba220 */ /* 0x020fe20000400000 */
[----:B------:R-:W-:-:S02]  /*59a0*/  FSETP.GEU.AND P2, PT, R12, -126, PT ;  /* 0xc2fc00000c00780b */ /* 0x000fc40003f4e000 */
[----:B------:R-:W2:Y:S01]  /*59b0*/  MUFU.EX2 R50, R17 ;  /* 0x0000001100327308 */ /* 0x000ea20000000800 */
[----:B------:R-:W-:Y:S02]  /*59c0*/  FSEL R13, R4, RZ, P4 ;  /* 0x000000ff040d7208 */ /* 0x000fe40002000000 */
[----:B------:R-:W-:Y:S02]  /*59d0*/  FSETP.GEU.AND P4, PT, R14, -126, PT ;  /* 0xc2fc00000e00780b */ /* 0x000fe40003f8e000 */
[----:B------:R-:W-:Y:S01]  /*59e0*/  F2FP.F16.F32.PACK_AB R103, R43, R42 ;  /* 0x0000002a2b67723e */ /* 0x000fe200000000ff */
[C---:B------:R-:W-:Y:S01]  /*59f0*/  FMUL R10, R13.reuse, UR30 ;  /* 0x0000001e0d0a7c20 */ /* 0x040fe20008400000 */
[----:B------:R-:W-:Y:S01]  /*5a00*/  FADD R13, -R13, R8 ;  /* 0x000000080d0d7221 */ /* 0x000fe20000000100 */
[----:B------:R-:W3:Y:S01]  /*5a10*/  MUFU.EX2 R54, R18 ;  /* 0x0000001200367308 */ /* 0x000ee20000000800 */
[----:B-1----:R-:W-:Y:S01]  /*5a20*/  @!P6 FMUL R47, R47, R47 ;  /* 0x0000002f2f2fe220 */ /* 0x002fe20000400000 */
[--C-:B------:R-:W-:Y:S01]  /*5a30*/  FFMA R11, R11, UR30, -R10.reuse ;  /* 0x0000001e0b0b7c23 */ /* 0x100fe2000800080a */
[----:B------:R-:W-:Y:S01]  /*5a40*/  @!P2 FMUL R12, R12, 0.5 ;  /* 0x3f0000000c0ca820 */ /* 0x000fe20000400000 */
[----:B------:R-:W-:Y:S01]  /*5a50*/  FSETP.GEU.AND P6, PT, R19, -126, PT ;  /* 0xc2fc00001300780b */ /* 0x000fe20003fce000 */
[--C-:B------:R-:W-:Y:S01]  /*5a60*/  FFMA R28, R28, UR30, -R10.reuse ;  /* 0x0000001e1c1c7c23 */ /* 0x100fe2000800080a */
[--C-:B------:R-:W-:Y:S01]  /*5a70*/  FFMA R25, R25, UR30, -R10.reuse ;  /* 0x0000001e19197c23 */ /* 0x100fe2000800080a */
[--C-:B------:R-:W-:Y:S01]  /*5a80*/  FFMA R29, R29, UR30, -R10.reuse ;  /* 0x0000001e1d1d7c23 */ /* 0x100fe2000800080a */
[----:B------:R-:W1:Y:S01]  /*5a90*/  MUFU.EX2 R51, R12 ;  /* 0x0000000c00337308 */ /* 0x000e620000000800 */
[----:B--2---:R-:W-:Y:S01]  /*5aa0*/  @!P3 FMUL R50, R50, R50 ;  /* 0x000000323232b220 */ /* 0x004fe20000400000 */
[----:B------:R-:W-:Y:S01]  /*5ab0*/  FSETP.GEU.AND P3, PT, R11, -126, PT ;  /* 0xc2fc00000b00780b */ /* 0x000fe20003f6e000 */
[----:B------:R-:W-:Y:S01]  /*5ac0*/  @!P4 FMUL R14, R14, 0.5 ;  /* 0x3f0000000e0ec820 */ /* 0x000fe20000400000 */
[--C-:B------:R-:W-:Y:S01]  /*5ad0*/  FFMA R32, R32, UR30, -R10.reuse ;  /* 0x0000001e20207c23 */ /* 0x100fe2000800080a */
[--C-:B------:R-:W-:Y:S01]  /*5ae0*/  FFMA R33, R33, UR30, -R10.reuse ;  /* 0x0000001e21217c23 */ /* 0x100fe2000800080a */
[--C-:B------:R-:W-:Y:S01]  /*5af0*/  FFMA R37, R37, UR30, -R10.reuse ;  /* 0x0000001e25257c23 */ /* 0x100fe2000800080a */
[--C-:B------:R-:W-:Y:S01]  /*5b00*/  FFMA R36, R36, UR30, -R10.reuse ;  /* 0x0000001e24247c23 */ /* 0x100fe2000800080a */
[----:B------:R-:W2:Y:S01]  /*5b10*/  MUFU.EX2 R55, R14 ;  /* 0x0000000e00377308 */ /* 0x000ea20000000800 */
[----:B------:R-:W-:Y:S01]  /*5b20*/  @!P6 FMUL R19, R19, 0.5 ;  /* 0x3f0000001313e820 */ /* 0x000fe20000400000 */
[----:B---3--:R-:W-:Y:S01]  /*5b30*/  @!P5 FMUL R54, R54, R54 ;  /* 0x000000363636d220 */ /* 0x008fe20000400000 */
[----:B------:R-:W-:Y:S01]  /*5b40*/  FSETP.GEU.AND P5, PT, R28, -126, PT ;  /* 0xc2fc00001c00780b */ /* 0x000fe20003fae000 */
[--C-:B------:R-:W-:Y:S01]  /*5b50*/  FFMA R40, R40, UR30, -R10.reuse ;  /* 0x0000001e28287c23 */ /* 0x100fe2000800080a */
[--C-:B------:R-:W-:Y:S01]  /*5b60*/  FFMA R41, R41, UR30, -R10.reuse ;  /* 0x0000001e29297c23 */ /* 0x100fe2000800080a */
[--C-:B------:R-:W-:Y:S01]  /*5b70*/  FFMA R44, R44, UR30, -R10.reuse ;  /* 0x0000001e2c2c7c23 */ /* 0x100fe2000800080a */
[----:B------:R-:W-:Y:S01]  /*5b80*/  @!P3 FMUL R11, R11, 0.5 ;  /* 0x3f0000000b0bb820 */ /* 0x000fe20000400000 */
[----:B------:R-:W3:Y:S01]  /*5b90*/  MUFU.EX2 R96, R19 ;  /* 0x0000001300607308 */ /* 0x000ee20000000800 */
[----:B-1----:R-:W-:Y:S01]  /*5ba0*/  @!P2 FMUL R51, R51, R51 ;  /* 0x000000333333a220 */ /* 0x002fe20000400000 */
[----:B------:R-:W-:Y:S01]  /*5bb0*/  FSETP.GEU.AND P2, PT, R25, -126, PT ;  /* 0xc2fc00001900780b */ /* 0x000fe20003f4e000 */
[--C-:B------:R-:W-:Y:S01]  /*5bc0*/  FFMA R48, R48, UR30, -R10.reuse ;  /* 0x0000001e30307c23 */ /* 0x100fe2000800080a */
[--C-:B------:R-:W-:Y:S01]  /*5bd0*/  FFMA R45, R45, UR30, -R10.reuse ;  /* 0x0000001e2d2d7c23 */ /* 0x100fe2000800080a */
[--C-:B------:R-:W-:Y:S01]  /*5be0*/  FFMA R49, R49, UR30, -R10.reuse ;  /* 0x0000001e31317c23 */ /* 0x100fe2000800080a */
[--C-:B------:R-:W-:Y:S01]  /*5bf0*/  FFMA R52, R52, UR30, -R10.reuse ;  /* 0x0000001e34347c23 */ /* 0x100fe2000800080a */
[----:B------:R-:W-:Y:S01]  /*5c00*/  FFMA R53, R53, UR30, -R10 ;  /* 0x0000001e35357c23 */ /* 0x000fe2000800080a */
[----:B------:R-:W1:Y:S01]  /*5c10*/  MUFU.EX2 R24, R11 ;  /* 0x0000000b00187308 */ /* 0x000e620000000800 */
[----:B------:R-:W-:Y:S01]  /*5c20*/  @!P5 FMUL R28, R28, 0.5 ;  /* 0x3f0000001c1cd820 */ /* 0x000fe20000400000 */
[----:B--2---:R-:W-:Y:S01]  /*5c30*/  @!P4 FMUL R55, R55, R55 ;  /* 0x000000373737c220 */ /* 0x004fe20000400000 */
[----:B------:R-:W-:Y:S01]  /*5c40*/  FSETP.GEU.AND P4, PT, R29, -126, PT ;  /* 0xc2fc00001d00780b */ /* 0x000fe20003f8e000 */
[----:B------:R-:W-:Y:S01]  /*5c50*/  FMUL R13, R13, UR30 ;  /* 0x0000001e0d0d7c20 */ /* 0x000fe20008400000 */
[----:B------:R-:W-:Y:S01]  /*5c60*/  FADD R18, R30, R97 ;  /* 0x000000611e127221 */ /* 0x000fe20000000000 */
[----:B------:R-:W-:Y:S01]  /*5c70*/  FADD R21, R38, R51 ;  /* 0x0000003326157221 */ /* 0x000fe20000000000 */
[----:B------:R-:W-:Y:S01]  /*5c80*/  @!P2 FMUL R25, R25, 0.5 ;  /* 0x3f0000001919a820 */ /* 0x000fe20000400000 */
[----:B------:R2:W4:Y:S01]  /*5c90*/  MUFU.EX2 R26, R28 ;  /* 0x0000001c001a7308 */ /* 0x0005220000000800 */
[----:B---3--:R-:W-:Y:S01]  /*5ca0*/  @!P6 FMUL R96, R96, R96 ;  /* 0x000000606060e220 */ /* 0x008fe20000400000 */
[----:B------:R-:W-:Y:S01]  /*5cb0*/  FSETP.GEU.AND P6, PT, R32, -126, PT ;  /* 0xc2fc00002000780b */ /* 0x000fe20003fce000 */
[----:B------:R-:W-:Y:S01]  /*5cc0*/  FADD R20, R34, R47 ;  /* 0x0000002f22147221 */ /* 0x000fe20000000000 */
[----:B------:R-:W-:Y:S01]  /*5cd0*/  FADD R23, R39, R54 ;  /* 0x0000003627177221 */ /* 0x000fe20000000000 */
[----:B------:R-:W-:Y:S01]  /*5ce0*/  FADD R22, R43, R96 ;  /* 0x000000602b167221 */ /* 0x000fe20000000000 */
[----:B------:R-:W-:-:S02]  /*5cf0*/  F2FP.F16.F32.PACK_AB R47, R50, R47 ;  /* 0x0000002f322f723e */ /* 0x000fc400000000ff */
[----:B------:R3:W5:Y:S01]  /*5d00*/  MUFU.EX2 R15, R25 ;  /* 0x00000019000f7308 */ /* 0x0007620000000800 */
[----:B-1----:R-:W-:Y:S01]  /*5d10*/  @!P3 FMUL R24, R24, R24 ;  /* 0x000000181818b220 */ /* 0x002fe20000400000 */
[----:B------:R-:W-:Y:S01]  /*5d20*/  FSETP.GEU.AND P3, PT, R33, -126, PT ;  /* 0xc2fc00002100780b */ /* 0x000fe20003f6e000 */
[----:B------:R-:W-:Y:S01]  /*5d30*/  @!P4 FMUL R29, R29, 0.5 ;  /* 0x3f0000001d1dc820 */ /* 0x000fe20000400000 */
[----:B--2---:R-:W-:Y:S01]  /*5d40*/  FADD R28, R18, R21 ;  /* 0x00000015121c7221 */ /* 0x004fe20000000000 */
[----:B------:R-:W-:Y:S01]  /*5d50*/  FADD R18, R31, R46 ;  /* 0x0000002e1f127221 */ /* 0x000fe20000000000 */
[----:B------:R-:W-:Y:S01]  /*5d60*/  FADD R21, R35, R50 ;  /* 0x0000003223157221 */ /* 0x000fe20000000000 */
[----:B------:R-:W-:Y:S01]  /*5d70*/  @!P6 FMUL R32, R32, 0.5 ;  /* 0x3f0000002020e820 */ /* 0x000fe20000400000 */
[----:B----4-:R-:W-:Y:S01]  /*5d80*/  @!P5 FMUL R26, R26, R26 ;  /* 0x0000001a1a1ad220 */ /* 0x010fe20000400000 */
[----:B------:R-:W-:Y:S01]  /*5d90*/  FSETP.GEU.AND P5, PT, R37, -126, PT ;  /* 0xc2fc00002500780b */ /* 0x000fe20003fae000 */
[----:B------:R-:W1:Y:S01]  /*5da0*/  MUFU.EX2 R29, R29 ;  /* 0x0000001d001d7308 */ /* 0x000e620000000800 */
[----:B---3--:R-:W-:-:S04]  /*5db0*/  FADD R25, R42, R55 ;  /* 0x000000372a197221 */ /* 0x008fc80000000000 */
[----:B------:R-:W-:Y:S01]  /*5dc0*/  @!P3 FMUL R33, R33, 0.5 ;  /* 0x3f0000002121b820 */ /* 0x000fe20000400000 */
[----:B-----5:R-:W-:Y:S01]  /*5dd0*/  @!P2 FMUL R15, R15, R15 ;  /* 0x0000000f0f0fa220 */ /* 0x020fe20000400000 */
[----:B------:R-:W-:Y:S01]  /*5de0*/  FSETP.GEU.AND P2, PT, R36, -126, PT ;  /* 0xc2fc00002400780b */ /* 0x000fe20003f4e000 */
[----:B------:R-:W2:Y:S04]  /*5df0*/  MUFU.EX2 R32, R32 ;  /* 0x0000002000207308 */ /* 0x000ea80000000800 */
[----:B------:R-:W-:-:S04]  /*5e00*/  @!P5 FMUL R37, R37, 0.5 ;  /* 0x3f0000002525d820 */ /* 0x000fc80000400000 */
[----:B------:R-:W3:Y:S01]  /*5e10*/  MUFU.EX2 R33, R33 ;  /* 0x0000002100217308 */ /* 0x000ee20000000800 */
[----:B-1----:R-:W-:Y:S01]  /*5e20*/  @!P4 FMUL R29, R29, R29 ;  /* 0x0000001d1d1dc220 */ /* 0x002fe20000400000 */
[----:B------:R-:W-:Y:S02]  /*5e30*/  FSETP.GEU.AND P4, PT, R40, -126, PT ;  /* 0xc2fc00002800780b */ /* 0x000fe40003f8e000 */
[----:B------:R-:W-:-:S04]  /*5e40*/  @!P2 FMUL R36, R36, 0.5 ;  /* 0x3f0000002424a820 */ /* 0x000fc80000400000 */
[----:B------:R-:W1:Y:S01]  /*5e50*/  MUFU.EX2 R37, R37 ;  /* 0x0000002500257308 */ /* 0x000e620000000800 */
[----:B--2---:R-:W-:Y:S01]  /*5e60*/  @!P6 FMUL R32, R32, R32 ;  /* 0x000000202020e220 */ /* 0x004fe20000400000 */
[----:B------:R-:W-:-:S05]  /*5e70*/  FSETP.GEU.AND P6, PT, R41, -126, PT ;  /* 0xc2fc00002900780b */ /* 0x000fca0003fce000 */
[----:B------:R-:W-:Y:S01]  /*5e80*/  @!P4 FMUL R40, R40, 0.5 ;  /* 0x3f0000002828c820 */ /* 0x000fe20000400000 */
[----:B------:R-:W2:Y:S01]  /*5e90*/  MUFU.EX2 R36, R36 ;  /* 0x0000002400247308 */ /* 0x000ea20000000800 */
[----:B---3--:R-:W-:Y:S01]  /*5ea0*/  @!P3 FMUL R33, R33, R33 ;  /* 0x000000212121b220 */ /* 0x008fe20000400000 */
[----:B------:R-:W-:-:S04]  /*5eb0*/  FSETP.GEU.AND P3, PT, R44, -126, PT ;  /* 0xc2fc00002c00780b */ /* 0x000fc80003f6e000 */
[----:B------:R-:W-:Y:S01]  /*5ec0*/  F2FP.F16.F32.PACK_AB R100, R33, R32 ;  /* 0x000000202164723e */ /* 0x000fe200000000ff */
[----:B------:R-:W-:Y:S01]  /*5ed0*/  @!P6 FMUL R41, R41, 0.5 ;  /* 0x3f0000002929e820 */ /* 0x000fe20000400000 */
[----:B------:R3:W4:Y:S01]  /*5ee0*/  MUFU.EX2 R11, R40 ;  /* 0x00000028000b7308 */ /* 0x0007220000000800 */
[----:B-1----:R-:W-:Y:S01]  /*5ef0*/  @!P5 FMUL R37, R37, R37 ;  /* 0x000000252525d220 */ /* 0x002fe20000400000 */
[----:B------:R-:W-:-:S05]  /*5f00*/  FSETP.GEU.AND P5, PT, R48, -126, PT ;  /* 0xc2fc00003000780b */ /* 0x000fca0003fae000 */
[----:B------:R-:W-:Y:S01]  /*5f10*/  @!P3 FMUL R44, R44, 0.5 ;  /* 0x3f0000002c2cb820 */ /* 0x000fe20000400000 */
[----:B------:R-:W1:Y:S01]  /*5f20*/  MUFU.EX2 R12, R41 ;  /* 0x00000029000c7308 */ /* 0x000e620000000800 */
[----:B--2---:R-:W-:Y:S01]  /*5f30*/  @!P2 FMUL R36, R36, R36 ;  /* 0x000000242424a220 */ /* 0x004fe20000400000 */
[----:B------:R-:W-:Y:S01]  /*5f40*/  FSETP.GEU.AND P2, PT, R45, -126, PT ;  /* 0xc2fc00002d00780b */ /* 0x000fe20003f4e000 */
[----:B---3--:R-:W-:-:S03]  /*5f50*/  FADD R40, R18, R23 ;  /* 0x0000001712287221 */ /* 0x008fc60000000000 */
[----:B------:R-:W-:Y:S01]  /*5f60*/  F2FP.F16.F32.PACK_AB R102, R37, R36 ;  /* 0x000000242566723e */ /* 0x000fe200000000ff */
[----:B------:R-:W-:Y:S01]  /*5f70*/  @!P5 FMUL R48, R48, 0.5 ;  /* 0x3f0000003030d820 */ /* 0x000fe20000400000 */
[----:B------:R2:W3:Y:S01]  /*5f80*/  MUFU.EX2 R17, R44 ;  /* 0x0000002c00117308 */ /* 0x0004e20000000800 */
[----:B----4-:R-:W-:Y:S01]  /*5f90*/  @!P4 FMUL R11, R11, R11 ;  /* 0x0000000b0b0bc220 */ /* 0x010fe20000400000 */
[----:B------:R-:W-:-:S05]  /*5fa0*/  FSETP.GEU.AND P4, PT, R49, -126, PT ;  /* 0xc2fc00003100780b */ /* 0x000fca0003f8e000 */
[----:B------:R-:W-:Y:S01]  /*5fb0*/  @!P2 FMUL R45, R45, 0.5 ;  /* 0x3f0000002d2da820 */ /* 0x000fe20000400000 */
[----:B------:R-:W4:Y:S01]  /*5fc0*/  MUFU.EX2 R19, R48 ;  /* 0x0000003000137308 */ /* 0x000f220000000800 */
[----:B-1----:R-:W-:Y:S01]  /*5fd0*/  @!P6 FMUL R12, R12, R12 ;  /* 0x0000000c0c0ce220 */ /* 0x002fe20000400000 */
[----:B------:R-:W-:-:S03]  /*5fe0*/  FSETP.GEU.AND P6, PT, R52, -126, PT ;  /* 0xc2fc00003400780b */ /* 0x000fc60003fce000 */
[----:B------:R-:W-:Y:S01]  /*5ff0*/  FADD R18, R15, R12 ;  /* 0x0000000c0f127221 */ /* 0x000fe20000000000 */
[----:B--2---:R-:W-:Y:S01]  /*6000*/  F2FP.F16.F32.PACK_AB R44, R12, R11 ;  /* 0x0000000b0c2c723e */ /* 0x004fe200000000ff */
[----:B------:R-:W-:Y:S01]  /*6010*/  @!P4 FMUL R49, R49, 0.5 ;  /* 0x3f0000003131c820 */ /* 0x000fe20000400000 */
[----:B------:R1:W2:Y:S01]  /*6020*/  MUFU.EX2 R14, R45 ;  /* 0x0000002d000e7308 */ /* 0x0002a20000000800 */
[----:B---3--:R-:W-:Y:S01]  /*6030*/  @!P3 FMUL R17, R17, R17 ;  /* 0x000000111111b220 */ /* 0x008fe20000400000 */
[----:B------:R-:W-:-:S05]  /*6040*/  FSETP.GEU.AND P3, PT, R53, -126, PT ;  /* 0xc2fc00003500780b */ /* 0x000fca0003f6e000 */
[----:B------:R-:W-:Y:S01]  /*6050*/  @!P6 FMUL R52, R52, 0.5 ;  /* 0x3f0000003434e820 */ /* 0x000fe20000400000 */
[----:B------:R3:W5:Y:S01]  /*6060*/  MUFU.EX2 R10, R49 ;  /* 0x00000031000a7308 */ /* 0x0007620000000800 */
[----:B----4-:R-:W-:Y:S01]  /*6070*/  @!P5 FMUL R19, R19, R19 ;  /* 0x000000131313d220 */ /* 0x010fe20000400000 */
[----:B------:R-:W-:Y:S01]  /*6080*/  FSETP.GEU.AND P5, PT, R13, -126, PT ;  /* 0xc2fc00000d00780b */ /* 0x000fe20003fae000 */
[----:B-1----:R-:W-:Y:S01]  /*6090*/  FADD R45, R20, R25 ;  /* 0x00000019142d7221 */ /* 0x002fe20000000000 */
[----:B------:R-:W-:Y:S01]  /*60a0*/  FADD R20, R26, R17 ;  /* 0x000000111a147221 */ /* 0x000fe20000000000 */
[----:B------:R-:W-:Y:S01]  /*60b0*/  FADD R23, R32, R19 ;  /* 0x0000001320177221 */ /* 0x000fe20000000000 */
[----:B------:R-:W-:Y:S01]  /*60c0*/  F2FP.F16.F32.PACK_AB R26, R29, R26 ;  /* 0x0000001a1d1a723e */ /* 0x000fe200000000ff */
[----:B------:R-:W-:Y:S01]  /*60d0*/  @!P3 FMUL R53, R53, 0.5 ;  /* 0x3f0000003535b820 */ /* 0x000fe20000400000 */
[----:B------:R-:W1:Y:S01]  /*60e0*/  MUFU.EX2 R9, R52 ;  /* 0x0000003400097308 */ /* 0x000e620000000800 */
[----:B--2---:R-:W-:Y:S01]  /*60f0*/  @!P2 FMUL R14, R14, R14 ;  /* 0x0000000e0e0ea220 */ /* 0x004fe20000400000 */
[----:B------:R-:W-:Y:S01]  /*6100*/  FSETP.GEU.AND P2, PT, R16, -126, PT ;  /* 0xc2fc00001000780b */ /* 0x000fe20003f4e000 */
[----:B---3--:R-:W-:Y:S01]  /*6110*/  FADD R49, R21, R22 ;  /* 0x0000001615317221 */ /* 0x008fe20000000000 */
[----:B------:R-:W-:Y:S01]  /*6120*/  FADD R28, R28, R45 ;  /* 0x0000002d1c1c7221 */ /* 0x000fe20000000000 */
[----:B------:R-:W-:Y:S01]  /*6130*/  FADD R21, R29, R14 ;  /* 0x0000000e1d157221 */ /* 0x000fe20000000000 */
[----:B------:R-:W-:Y:S01]  /*6140*/  F2FP.F16.F32.PACK_AB R45, R46, R97 ;  /* 0x000000612e2d723e */ /* 0x000fe200000000ff */
[----:B------:R-:W-:Y:S01]  /*6150*/  @!P5 FMUL R13, R13, 0.5 ;  /* 0x3f0000000d0dd820 */ /* 0x000fe20000400000 */
[----:B------:R2:W3:Y:S01]  /*6160*/  MUFU.EX2 R8, R53 ;  /* 0x0000003500087308 */ /* 0x0004e20000000800 */
[----:B-----5:R-:W-:Y:S01]  /*6170*/  @!P4 FMUL R10, R10, R10 ;  /* 0x0000000a0a0ac220 */ /* 0x020fe20000400000 */
[----:B------:R-:W-:Y:S01]  /*6180*/  FADD R49, R40, R49 ;  /* 0x0000003128317221 */ /* 0x000fe20000000000 */
[----:B------:R-:W-:-:S02]  /*6190*/  F2FP.F16.F32.PACK_AB R46, R14, R17 ;  /* 0x000000110e2e723e */ /* 0x000fc400000000ff */
[----:B------:R-:W-:Y:S01]  /*61a0*/  FADD R25, R33, R10 ;  /* 0x0000000a21197221 */ /* 0x000fe20000000000 */
[----:B------:R-:W-:Y:S01]  /*61b0*/  FADD R28, R28, R49 ;  /* 0x000000311c1c7221 */ /* 0x000fe20000000000 */
[----:B------:R-:W-:Y:S01]  /*61c0*/  @!P2 FMUL R16, R16, 0.5 ;  /* 0x3f0000001010a820 */ /* 0x000fe20000400000 */
[----:B------:R-:W4:Y:S01]  /*61d0*/  MUFU.EX2 R13, R13 ;  /* 0x0000000d000d7308 */ /* 0x000f220000000800 */
[----:B-1----:R-:W-:Y:S01]  /*61e0*/  @!P6 FMUL R9, R9, R9 ;  /* 0x000000090909e220 */ /* 0x002fe20000400000 */
[----:B------:R-:W-:Y:S01]  /*61f0*/  FADD R18, R18, R25 ;  /* 0x0000001912127221 */ /* 0x000fe20000000000 */
[----:B--2---:R-:W-:Y:S02]  /*6200*/  F2FP.F16.F32.PACK_AB R53, R54, R51 ;  /* 0x000000333635723e */ /* 0x004fe400000000ff */
[----:B------:R-:W-:Y:S01]  /*6210*/  FADD R27, R36, R9 ;  /* 0x00000009241b7221 */ /* 0x000fe20000000000 */
[----:B------:R-:W-:Y:S02]  /*6220*/  F2FP.F16.F32.PACK_AB R25, R31, R30 ;  /* 0x0000001e1f19723e */ /* 0x000fe400000000ff */
[----:B------:R1:W2:Y:S01]  /*6230*/  MUFU.EX2 R41, R16 ;  /* 0x0000001000297308 */ /* 0x0002a20000000800 */
[----:B---3--:R-:W-:Y:S01]  /*6240*/  @!P3 FMUL R8, R8, R8 ;  /* 0x000000080808b220 */ /* 0x008fe20000400000 */
[----:B------:R-:W-:Y:S01]  /*6250*/  FADD R27, R20, R27 ;  /* 0x0000001b141b7221 */ /* 0x000fe20000000000 */
[----:B------:R-:W-:-:S02]  /*6260*/  F2FP.F16.F32.PACK_AB R52, R10, R19 ;  /* 0x000000130a34723e */ /* 0x000fc400000000ff */
[----:B------:R-:W-:Y:S01]  /*6270*/  FADD R22, R37, R8 ;  /* 0x0000000825167221 */ /* 0x000fe20000000000 */
[----:B------:R-:W-:Y:S01]  /*6280*/  F2FP.F16.F32.PACK_AB R54, R8, R9 ;  /* 0x000000090836723e */ /* 0x000fe200000000ff */
[----:B-1----:R-:W-:Y:S02]  /*6290*/  FADD R16, R24, R11 ;  /* 0x0000000b18107221 */ /* 0x002fe40000000000 */
[----:B------:R-:W-:Y:S01]  /*62a0*/  FADD R21, R21, R22 ;  /* 0x0000001615157221 */ /* 0x000fe20000000000 */
[----:B----4-:R-:W-:Y:S01]  /*62b0*/  @!P5 FMUL R13, R13, R13 ;  /* 0x0000000d0d0dd220 */ /* 0x010fe20000400000 */
[----:B------:R-:W-:Y:S01]  /*62c0*/  F2FP.F16.F32.PACK_AB R24, R15, R24 ;  /* 0x000000180f18723e */ /* 0x000fe200000000ff */
[----:B------:R-:W-:Y:S01]  /*62d0*/  FADD R16, R16, R23 ;  /* 0x0000001710107221 */ /* 0x000fe20000000000 */
[----:B------:R-:W-:Y:S01]  /*62e0*/  FADD R21, R18, R21 ;  /* 0x0000001512157221 */ /* 0x000fe20000000000 */
[-C--:B------:R-:W-:Y:S01]  /*62f0*/  FMUL R88, R88, R13.reuse ;  /* 0x0000000d58587220 */ /* 0x080fe20000400000 */
[----:B------:R-:W-:Y:S01]  /*6300*/  FMUL R89, R89, R13 ;  /* 0x0000000d59597220 */ /* 0x000fe20000400000 */
[----:B------:R-:W-:Y:S01]  /*6310*/  FADD R16, R16, R27 ;  /* 0x0000001b10107221 */ /* 0x000fe20000000000 */
[----:B--2---:R-:W-:Y:S01]  /*6320*/  @!P2 FMUL R41, R41, R41 ;  /* 0x000000292929a220 */ /* 0x004fe20000400000 */
[----:B------:R-:W-:Y:S01]  /*6330*/  F2FP.F16.F32.PACK_AB R27, R35, R34 ;  /* 0x00000022231b723e */ /* 0x000fe200000000ff */
[----:B------:R-:W-:Y:S01]  /*6340*/  FMUL R92, R92, R13 ;  /* 0x0000000d5c5c7220 */ /* 0x000fe20000400000 */
[----:B------:R-:W-:Y:S01]  /*6350*/  FADD R16, R16, R21 ;  /* 0x0000001510107221 */ /* 0x000fe20000000000 */
[----:B------:R-:W-:Y:S01]  /*6360*/  FFMA R6, R41, R6, R28 ;  /* 0x0000000629067223 */ /* 0x000fe2000000001c */
[-C--:B------:R-:W-:Y:S01]  /*6370*/  FMUL R90, R90, R41.reuse ;  /* 0x000000295a5a7220 */ /* 0x080fe20000400000 */
[-C--:B------:R-:W-:Y:S01]  /*6380*/  FMUL R91, R91, R41.reuse ;  /* 0x000000295b5b7220 */ /* 0x080fe20000400000 */
[----:B------:R-:W-:Y:S01]  /*6390*/  FFMA R2, R13, R2, R16 ;  /* 0x000000020d027223 */ /* 0x000fe20000000010 */
[----:B------:R-:W-:Y:S01]  /*63a0*/  SHF.L.U32 R16, R7, 0x1f, RZ ;  /* 0x0000001f07107819 */ /* 0x000fe200000006ff */
[-C--:B------:R-:W-:Y:S01]  /*63b0*/  FMUL R94, R94, R41.reuse ;  /* 0x000000295e5e7220 */ /* 0x080fe20000400000 */
[-C--:B------:R-:W-:Y:S01]  /*63c0*/  FMUL R95, R95, R41.reuse ;  /* 0x000000295f5f7220 */ /* 0x080fe20000400000 */
        /* <DEDUP_REMOVED lines=34> */
[----:B-1----:R-:W-:Y:S06]  /*65f0*/  @!P0 BRA `(.L_x_39) ;  /* 0x0000000000048947 */ /* 0x002fec0003800000 */
[----:B------:R-:W-:Y:S01]  /*6600*/  BPT.TRAP 0x1 ;  /* 0x000000040000795c */ /* 0x000fe20000300000 */
.L_x_39:
[----:B--2---:R-:W-:Y:S05]  /*6610*/  @P2 BRA `(.L_x_40) ;  /* 0x0000000000082947 */ /* 0x004fea0003800000 */
[----:B------:R-:W1:Y:S02]  /*6620*/  SYNCS.PHASECHK.TRANS64.TRYWAIT P2, [UR10+0x11800], R16 ;  /* 0x01180010ff0075a7 */ /* 0x000e64000804014a */
[----:B-1----:R-:W-:Y:S05]  /*6630*/  @!P2 BRA `(.L_x_41) ;  /* 0x0000003c00b4a947 */ /* 0x002fea0003800000 */
.L_x_40:
        /* <DEDUP_REMOVED lines=103> */
.L_x_42:
[----:B------:R-:W-:-:S04]  /*6cb0*/  ULEA UR10, UR4, UR36, 0x3 ;  /* 0x00000024040a7291 */ /* 0x000fc8000f8e183f */
[----:B------:R-:W-:-:S04]  /*6cc0*/  UIADD3 UR10, UR10, 0x11828, URZ ;  /* 0x000118280a0a7890 */ /* 0x000fc8000fffe03f */
[----:B------:R-:W-:-:S09]  /*6cd0*/  UPRMT UR10, URZ, 0x654, UR10 ;  /* 0x000006543f0a7896 */ /* 0x000fd2000800000a */
[----:B------:R-:W-:Y:S01]  /*6ce0*/  SYNCS.ARRIVE.TRANS64.RED.A1T0 RZ, [UR10], RZ ;  /* 0x000000ffffff79a7 */ /* 0x000fe2000810040a */
[----:B------:R-:W-:Y:S05]  /*6cf0*/  @P1 BRA `(.L_x_43) ;  /* 0x0000000000041947 */ /* 0x000fea0003800000 */
[----:B------:R-:W-:Y:S01]  /*6d00*/  BPT.TRAP 0x1 ;  /* 0x000000040000795c */ /* 0x000fe20000300000 */
.L_x_43:
[----:B------:R-:W-:-:S04]  /*6d10*/  UIADD3 UR4, UR4, 0x1, URZ ;  /* 0x0000000104047890 */ /* 0x000fc8000fffe03f */
[----:B------:R-:W-:-:S04]  /*6d20*/  UISETP.NE.AND UP0, UPT, UR4, 0x5, UPT ;  /* 0x000000050400788c */ /* 0x000fc8000bf05270 */
[----:B------:R-:W-:Y:S01]  /*6d30*/  USEL UR10, UR4, URZ, UP0 ;  /* 0x0000003f040a7287 */ /* 0x000fe20008000000 */
[----:B------:R-:W-:Y:S11]  /*6d40*/  @!P0 BRA `(.L_x_44) ;  /* 0x0000000000048947 */ /* 0x000ff60003800000 */
[----:B------:R-:W-:Y:S01]  /*6d50*/  BPT.TRAP 0x1 ;  /* 0x000000040000795c */ /* 0x000fe20000300000 */
.L_x_44:
[----:B------:R-:W-:-:S04]  /*6d60*/  ULEA UR4, UR10, UR36, 0x3 ;  /* 0x000000240a047291 */ /* 0x000fc8000f8e183f */
[----:B------:R-:W-:-:S04]  /*6d70*/  UIADD3 UR4, UR4, 0x11828, URZ ;  /* 0x0001182804047890 */ /* 0x000fc8000fffe03f */
[----:B------:R-:W-:-:S09]  /*6d80*/  UPRMT UR4, URZ, 0x654, UR4 ;  /* 0x000006543f047896 */ /* 0x000fd20008000004 */
[----:B------:R-:W-:Y:S01]  /*6d90*/  SYNCS.ARRIVE.TRANS64.RED.A1T0 RZ, [UR4], RZ ;  /* 0x000000ffffff79a7 */ /* 0x000fe20008100404 */
[----:B------:R-:W-:Y:S05]  /*6da0*/  @P1 BRA `(.L_x_45) ;  /* 0x0000000000041947 */ /* 0x000fea0003800000 */
[----:B------:R-:W-:Y:S01]  /*6db0*/  BPT.TRAP 0x1 ;  /* 0x000000040000795c */ /* 0x000fe20000300000 */
.L_x_45:
[----:B------:R-:W-:Y:S01]  /*6dc0*/  UIADD3 UR7, UR7, 0x1, URZ ;  /* 0x0000000107077890 */ /* 0x000fe2000fffe03f */
[C---:B------:R-:W-:Y:S01]  /*6dd0*/  ISETP.GT.AND P2, PT, R3.reuse, 0x1, PT ;  /* 0x000000010300780c */ /* 0x040fe20003f44270 */
[----:B------:R-:W-:Y:S01]  /*6de0*/  UIADD3 UR4, UR10, 0x1, URZ ;  /* 0x000000010a047890 */ /* 0x000fe2000fffe03f */
[----:B------:R-:W-:Y:S01]  /*6df0*/  IADD3 R3, R3, -0x1, RZ ;  /* 0xffffffff03037810 */ /* 0x000fe20007ffe0ff */
[----:B------:R-:W-:Y:S01]  /*6e00*/  UISETP.NE.AND UP1, UPT, UR7, 0x5, UPT ;  /* 0x000000050700788c */ /* 0x000fe2000bf25270 */
[----:B------:R-:W-:Y:S01]  /*6e10*/  VIADD R0, R0, 0x40 ;  /* 0x0000004000007836 */ /* 0x000fe20000000000 */
[----:B------:R-:W-:Y:S01]  /*6e20*/  UISETP.NE.AND UP0, UPT, UR4, 0x5, UPT ;  /* 0x000000050400788c */ /* 0x000fe2000bf05270 */
[----:B------:R-:W-:Y:S01]  /*6e30*/  MOV R8, R4 ;  /* 0x0000000400087202 */ /* 0x000fe20000000f00 */
[----:B------:R-:W-:Y:S01]  /*6e40*/  USEL UR10, URZ, 0x1, UP1 ;  /* 0x000000013f0a7887 */ /* 0x000fe20008800000 */
[----:B-1----:R-:W-:Y:S01]  /*6e50*/  IMAD.MOV.U32 R9, RZ, RZ, R5 ;  /* 0x000000ffff097224 */ /* 0x002fe200078e0005 */
[----:B------:R-:W-:-:S02]  /*6e60*/  USEL UR4, UR4, URZ, UP0 ;  /* 0x0000003f04047287 */ /* 0x000fc40008000000 */
[----:B------:R-:W-:Y:S02]  /*6e70*/  USEL UR7, UR7, URZ, UP1 ;  /* 0x0000003f07077287 */ /* 0x000fe40008800000 */
[----:B------:R-:W-:Y:S01]  /*6e80*/  LOP3.LUT R7, R7, UR10, RZ, 0x3c, !PT ;  /* 0x0000000a07077c12 */ /* 0x000fe2000f8e3cff */
[----:B------:R-:W-:Y:S09]  /*6e90*/  @P2 BRA `(.L_x_46) ;  /* 0xffffffdc00682947 */ /* 0x000ff2000383ffff */
.L_x_35:
[----:B------:R-:W1:Y:S01]  /*6ea0*/  SHFL.BFLY PT, R3, R2, 0x1, 0x1f ;  /* 0x0c201f0002037f89 */ /* 0x000e6200000e0000 */
[----:B------:R-:W-:Y:S01]  /*6eb0*/  BSSY B0, `(.L_x_47) ;  /* 0x0000023000007945 */ /* 0x000fe20003800000 */
[----:B------:R-:W-:Y:S01]  /*6ec0*/  MOV R9, 0x7f800000 ;  /* 0x7f80000000097802 */ /* 0x000fe20000000f00 */
[----:B------:R-:W-:Y:S01]  /*6ed0*/  IMAD.MOV.U32 R8, RZ, RZ, 0x3f800000 ;  /* 0x3f800000ff087424 */ /* 0x000fe200078e00ff */
[----:B------:R-:W2:Y:S01]  /*6ee0*/  SHFL.BFLY PT, R7, R6, 0x1, 0x1f ;  /* 0x0c201f0006077f89 */ /* 0x000ea200000e0000 */
[----:B------:R-:W-:Y:S02]  /*6ef0*/  IMAD.MOV.U32 R11, RZ, RZ, 0x7f800000 ;  /* 0x7f800000ff0b7424 */ /* 0x000fe400078e00ff */
[----:B-1----:R-:W-:Y:S01]  /*6f00*/  FADD R3, R3, R2 ;  /* 0x0000000203037221 */ /* 0x002fe20000000000 */
[----:B--2---:R-:W-:-:S04]  /*6f10*/  FADD R16, R7, R6 ;  /* 0x0000000607107221 */ /* 0x004fc80000000000 */
[----:B------:R-:W1:Y:S04]  /*6f20*/  SHFL.BFLY PT, R0, R3, 0x2, 0x1f ;  /* 0x0c401f0003007f89 */ /* 0x000e6800000e0000 */
[----:B------:R-:W2:Y:S01]  /*6f30*/  SHFL.BFLY PT, R17, R16, 0x2, 0x1f ;  /* 0x0c401f0010117f89 */ /* 0x000ea200000e0000 */
[C---:B-1----:R-:W-:Y:S01]  /*6f40*/  FSETP.NE.AND P0, PT, R3.reuse, -R0, PT ;  /* 0x800000000300720b */ /* 0x042fe20003f05000 */
[----:B------:R-:W-:Y:S01]  /*6f50*/  FADD R6, R3, R0 ;  /* 0x0000000003067221 */ /* 0x000fe20000000000 */
[----:B------:R-:W-:Y:S01]  /*6f60*/  MOV R0, 0x3f800000 ;  /* 0x3f80000000007802 */ /* 0x000fe20000000f00 */
[----:B--2---:R-:W-:-:S10]  /*6f70*/  FADD R7, R16, R17 ;  /* 0x0000001110077221 */ /* 0x004fd40000000000 */
[----:B------:R-:W-:Y:S05]  /*6f80*/  @!P0 BRA `(.L_x_48) ;  /* 0x0000000000548947 */ /* 0x000fea0003800000 */
[----:B------:R-:W-:Y:S01]  /*6f90*/  IADD3 R0, R6, 0x1800000, RZ ;  /* 0x0180000006007810 */ /* 0x000fe20007ffe0ff */
[----:B------:R-:W-:Y:S03]  /*6fa0*/  BSSY B1, `(.L_x_49) ;  /* 0x000000c000017945 */ /* 0x000fe60003800000 */
[----:B------:R-:W-:-:S04]  /*6fb0*/  LOP3.LUT R0, R0, 0x7f800000, RZ, 0xc0, !PT ;  /* 0x7f80000000007812 */ /* 0x000fc800078ec0ff */
[----:B------:R-:W-:-:S13]  /*6fc0*/  ISETP.GT.U32.AND P0, PT, R0, 0x1ffffff, PT ;  /* 0x01ffffff0000780c */ /* 0x000fda0003f04070 */
[----:B------:R-:W-:Y:S05]  /*6fd0*/  @P0 BRA `(.L_x_50) ;  /* 0x0000000000100947 */ /* 0x000fea0003800000 */
[----:B------:R-:W-:Y:S01]  /*6fe0*/  IMAD.MOV.U32 R2, RZ, RZ, R6 ;  /* 0x000000ffff027224 */ /* 0x000fe200078e0006 */
[----:B------:R-:W-:-:S07]  /*6ff0*/  MOV R15, 0x7010 ;  /* 0x00007010000f7802 */ /* 0x000fce0000000f00 */
[----:B------:R-:W-:Y:S05]  /*7000*/  CALL.REL.NOINC `($__internal_0_$__cuda_sm20_rcp_rn_f32_slowpath) ;  /* 0x0000003400e87944 */ /* 0x000fea0003c00000 */
[----:B------:R-:W-:Y:S05]  /*7010*/  BRA `(.L_x_51) ;  /* 0x0000000000107947 */ /* 0x000fea0003800000 */
.L_x_50:
[----:B------:R-:W1:Y:S02]  /*7020*/  MUFU.RCP R3, R6 ;  /* 0x0000000600037308 */ /* 0x000e640000001000 */
[----:B-1----:R-:W-:-:S04]  /*7030*/  FFMA R0, R6, R3, -1 ;  /* 0xbf80000006007423 */ /* 0x002fc80000000003 */
[----:B------:R-:W-:-:S04]  /*7040*/  FADD.FTZ R0, -R0, -RZ ;  /* 0x800000ff00007221 */ /* 0x000fc80000010100 */
[----:B------:R-:W-:-:S07]  /*7050*/  FFMA R0, R3, R0, R3 ;  /* 0x0000000003007223 */ /* 0x000fce0000000003 */
.L_x_51:
[----:B------:R-:W-:Y:S05]  /*7060*/  BSYNC B1 ;  /* 0x0000000000017941 */ /* 0x000fea0003800000 */
.L_x_49:
[----:B------:R-:W-:Y:S01]  /*7070*/  FSETP.GEU.AND P0, PT, |R6|, 1.175494350822287508e-38, PT ;  /* 0x008000000600780b */ /* 0x000fe20003f0e200 */
[----:B------:R-:W-:-:S12]  /*7080*/  ULDC UR4, c[0x0][0x600] ;  /* 0x0001800000047ab9 */ /* 0x000fd80000000800 */
[----:B------:R-:W-:-:S04]  /*7090*/  @!P0 FMUL R6, R6, 16777216 ;  /* 0x4b80000006068820 */ /* 0x000fc80000400000 */
[----:B------:R-:W1:Y:S02]  /*70a0*/  MUFU.LG2 R2, R6 ;  /* 0x0000000600027308 */ /* 0x000e640000000c00 */
[----:B-1----:R-:W-:-:S04]  /*70b0*/  @!P0 FADD R2, R2, -24 ;  /* 0xc1c0000002028421 */ /* 0x002fc80000000000 */
[----:B------:R-:W-:-:S04]  /*70c0*/  FMUL R11, R2, 0.69314718246459960938 ;  /* 0x3f317218020b7820 */ /* 0x000fc80000400000 */
[----:B------:R-:W-:-:S07]  /*70d0*/  FFMA R11, R4, UR4, R11 ;  /* 0x00000004040b7c23 */ /* 0x000fce000800000b */
.L_x_48:
[----:B------:R-:W-:Y:S05]  /*70e0*/  BSYNC B0 ;  /* 0x0000000000007941 */ /* 0x000fea0003800000 */
.L_x_47:
[----:B------:R-:W-:Y:S01]  /*70f0*/  FSETP.NE.AND P0, PT, R16, -R17, PT ;  /* 0x800000111000720b */ /* 0x000fe20003f05000 */
[----:B------:R-:W-:Y:S01]  /*7100*/  ULDC UR4, c[0x0][0x608] ;  /* 0x0001820000047ab9 */ /* 0x000fe20000000800 */
[----:B------:R-:W-:Y:S01]  /*7110*/  BSSY B0, `(.L_x_52) ;  /* 0x000002d000007945 */ /* 0x000fe20003800000 */
[----:B------:R-:W-:-:S04]  /*7120*/  FMUL R0, R0, UR4 ;  /* 0x0000000400007c20 */ /* 0x000fc80008400000 */
        /* <DEDUP_REMOVED lines=20> */
[----:B------:R-:W-:Y:S06]  /*7270*/  @!P0 BRA `(.L_x_53) ;  /* 0x0000000000588947 */ /* 0x000fec0003800000 */
        /* <DEDUP_REMOVED lines=8> */
[----:B------:R-:W-:Y:S01]  /*7300*/  MOV R8, R0 ;  /* 0x0000000000087202 */ /* 0x000fe20000000f00 */
[----:B------:R-:W-:Y:S06]  /*7310*/  BRA `(.L_x_56) ;  /* 0x0000000000107947 */ /* 0x000fec0003800000 */
.L_x_55:
[----:B------:R-:W1:Y:S02]  /*7320*/  MUFU.RCP R8, R7 ;  /* 0x0000000700087308 */ /* 0x000e640000001000 */
[----:B-1----:R-:W-:-:S04]  /*7330*/  FFMA R0, R7, R8, -1 ;  /* 0xbf80000007007423 */ /* 0x002fc80000000008 */
[----:B------:R-:W-:-:S04]  /*7340*/  FADD.FTZ R3, -R0, -RZ ;  /* 0x800000ff00037221 */ /* 0x000fc80000010100 */
[----:B------:R-:W-:-:S07]  /*7350*/  FFMA R8, R8, R3, R8 ;  /* 0x0000000308087223 */ /* 0x000fce0000000008 */
.L_x_56:
[----:B------:R-:W-:Y:S05]  /*7360*/  BSYNC B1 ;  /* 0x0000000000017941 */ /* 0x000fea0003800000 */
.L_x_54:
[----:B------:R-:W-:Y:S01]  /*7370*/  FSETP.GEU.AND P0, PT, |R7|, 1.175494350822287508e-38, PT ;  /* 0x008000000700780b */ /* 0x000fe20003f0e200 */
[----:B------:R-:W-:-:S12]  /*7380*/  ULDC UR4, c[0x0][0x600] ;  /* 0x0001800000047ab9 */ /* 0x000fd80000000800 */
[----:B------:R-:W-:-:S04]  /*7390*/  @!P0 FMUL R7, R7, 16777216 ;  /* 0x4b80000007078820 */ /* 0x000fc80000400000 */
[----:B------:R-:W1:Y:S02]  /*73a0*/  MUFU.LG2 R0, R7 ;  /* 0x0000000700007308 */ /* 0x000e640000000c00 */
[----:B-1----:R-:W-:-:S04]  /*73b0*/  @!P0 FADD R0, R0, -24 ;  /* 0xc1c0000000008421 */ /* 0x002fc80000000000 */
[----:B------:R-:W-:-:S04]  /*73c0*/  FMUL R0, R0, 0.69314718246459960938 ;  /* 0x3f31721800007820 */ /* 0x000fc80000400000 */
[----:B------:R-:W-:-:S07]  /*73d0*/  FFMA R9, R5, UR4, R0 ;  /* 0x0000000405097c23 */ /* 0x000fce0008000000 */
.L_x_53:
[----:B------:R-:W-:Y:S05]  /*73e0*/  BSYNC B0 ;  /* 0x0000000000007941 */ /* 0x000fea0003800000 */
.L_x_52:
[----:B------:R-:W-:Y:S01]  /*73f0*/  UISETP.NE.AND UP0, UPT, UR37, 0x1, UPT ;  /* 0x000000012500788c */ /* 0x000fe2000bf05270 */
[----:B------:R-:W1:Y:S01]  /*7400*/  S2R R2, SR_TID.X ;  /* 0x0000000000027919 */ /* 0x000e620000002100 */
[----:B------:R-:W-:Y:S02]  /*7410*/  ULDC.64 UR8, c[0x0][0x208] ;  /* 0x0000820000087ab9 */ /* 0x000fe40000000a00 */
[----:B------:R-:W-:-:S06]  /*7420*/  USEL UR4, URZ, 0x1, UP0 ;  /* 0x000000013f047887 */ /* 0x000fcc0008000000 */
[----:B------:R-:W-:Y:S01]  /*7430*/  IMAD.U32 R0, RZ, RZ, UR4 ;  /* 0x00000004ff007e24 */ /* 0x000fe2000f8e00ff */
[----:B------:R-:W-:Y:S02]  /*7440*/  ULDC UR4, c[0x0][0x608] ;  /* 0x0001820000047ab9 */ /* 0x000fe40000000800 */
[----:B------:R-:W-:Y:S02]  /*7450*/  FMUL R8, R8, UR4 ;  /* 0x0000000408087c20 */ /* 0x000fe40008400000 */
[----:B------:R-:W-:Y:S02]  /*7460*/  SHF.L.U32 R0, R0, 0x1f, RZ ;  /* 0x0000001f00007819 */ /* 0x000fe400000006ff */
[-C--:B------:R-:W-:Y:S01]  /*7470*/  FMUL R90, R90, R8.reuse ;  /* 0x000000085a5a7220 */ /* 0x080fe20000400000 */
[-C--:B------:R-:W-:Y:S01]  /*7480*/  FMUL R44, R91, R8.reuse ;  /* 0x000000085b2c7220 */ /* 0x080fe20000400000 */
[----:B------:R-:W2:Y:S01]  /*7490*/  SYNCS.PHASECHK.TRANS64.TRYWAIT P0, [UR28+0x8], R0 ;  /* 0x00000800ff0075a7 */ /* 0x000ea2000800015c */
[-C--:B------:R-:W-:Y:S01]  /*74a0*/  FMUL R94, R94, R8.reuse ;  /* 0x000000085e5e7220 */ /* 0x080fe20000400000 */
[-C--:B------:R-:W-:Y:S01]  /*74b0*/  FMUL R46, R95, R8.reuse ;  /* 0x000000085f2e7220 */ /* 0x080fe20000400000 */
[-C--:B------:R-:W-:Y:S01]  /*74c0*/  FMUL R82, R82, R8.reuse ;  /* 0x0000000852527220 */ /* 0x080fe20000400000 */
[-C--:B------:R-:W-:Y:S01]  /*74d0*/  FMUL R48, R83, R8.reuse ;  /* 0x0000000853307220 */ /* 0x080fe20000400000 */
[-C--:B------:R-:W-:Y:S01]  /*74e0*/  FMUL R86, R86, R8.reuse ;  /* 0x0000000856567220 */ /* 0x080fe20000400000 */
[----:B------:R-:W-:Y:S01]  /*74f0*/  FMUL R50, R87, R8 ;  /* 0x0000000857327220 */ /* 0x000fe20000400000 */
[----:B-1----:R-:W-:-:S02]  /*7500*/  LOP3.LUT P1, R18, R2, 0x3, RZ, 0xc0, !PT ;  /* 0x0000000302127812 */ /* 0x002fc4000782c0ff */
[----:B------:R-:W-:Y:S01]  /*7510*/  LOP3.LUT R16, R2, 0x7f, RZ, 0xc0, !PT ;  /* 0x0000007f02107812 */ /* 0x000fe200078ec0ff */
[----:B--2---:R-:W-:Y:S10]  /*7520*/  @!P0 BRA `(.L_x_57) ;  /* 0x0000003000108947 */ /* 0x004ff40003800000 */
.L_x_113:
[----:B------:R-:W-:Y:S01]  /*7530*/  USHF.L.U32 UR42, UR42, 0x6, URZ ;  /* 0x000000062a2a7899 */ /* 0x000fe2000800063f */
[----:B------:R-:W-:Y:S01]  /*7540*/  BSSY B0, `(.L_x_58) ;  /* 0x0000018000007945 */ /* 0x000fe20003800000 */
[----:B------:R-:W-:-:S03]  /*7550*/  SHF.R.U32.HI R17, RZ, 0x5, R16 ;  /* 0x00000005ff117819 */ /* 0x000fc60000011610 */
[----:B------:R-:W-:Y:S07]  /*7560*/  @P1 BRA `(.L_x_59) ;  /* 0x0000000000541947 */ /* 0x000fee0003800000 */
[----:B------:R-:W2:Y:S01]  /*7570*/  S2UR UR4, SR_CTAID.Y ;  /* 0x00000000000479c3 */ /* 0x000ea20000002600 */
[----:B-1----:R-:W-:Y:S01]  /*7580*/  SHF.R.U32.HI R0, RZ, 0x2, R2 ;  /* 0x00000002ff007819 */ /* 0x002fe20000011602 */
[----:B------:R-:W-:Y:S01]  /*7590*/  ULDC.64 UR6, c[0x0][0x688] ;  /* 0x0001a20000067ab9 */ /* 0x000fe20000000a00 */
[----:B------:R-:W-:Y:S02]  /*75a0*/  SHF.L.U32 R3, R17, 0x4, RZ ;  /* 0x0000000411037819 */ /* 0x000fe400000006ff */
[----:B------:R-:W-:-:S03]  /*75b0*/  LOP3.LUT R0, R0, 0x7, RZ, 0xc0, !PT ;  /* 0x0000000700007812 */ /* 0x000fc600078ec0ff */
[----:B------:R-:W1:Y:S01]  /*75c0*/  S2UR UR5, SR_CTAID.Z ;  /* 0x00000000000579c3 */ /* 0x000e620000002700 */
[----:B------:R-:W-:-:S05]  /*75d0*/  LOP3.LUT R0, R3, 0xfffffff0, R0, 0xe2, !PT ;  /* 0xfffffff003007812 */ /* 0x000fca00078ee200 */
[----:B------:R-:W-:-:S05]  /*75e0*/  VIADD R3, R0, UR42 ;  /* 0x0000002a00037c36 */ /* 0x000fca0008000000 */
[----:B------:R-:W-:Y:S01]  /*75f0*/  IADD3 R2, R3, 0x8, RZ ;  /* 0x0000000803027810 */ /* 0x000fe20007ffe0ff */
[----:B--2---:R-:W-:-:S04]  /*7600*/  UIMAD UR4, UR4, UR6, UR42 ;  /* 0x00000006040472a4 */ /* 0x004fc8000f8e022a */
[----:B-1----:R-:W-:-:S03]  /*7610*/  UIMAD UR4, UR5, UR7, UR4 ;  /* 0x00000007050472a4 */ /* 0x002fc6000f8e0204 */
[----:B------:R-:W-:Y:S02]  /*7620*/  ULDC UR5, c[0x0][0x288] ;  /* 0x0000a20000057ab9 */ /* 0x000fe40000000800 */
[----:B------:R-:W-:Y:S02]  /*7630*/  ISETP.GE.U32.AND P0, PT, R3, UR5, PT ;  /* 0x0000000503007c0c */ /* 0x000fe4000bf06070 */
[----:B------:R-:W-:Y:S02]  /*7640*/  IADD3 R0, P2, R0, UR4, RZ ;  /* 0x0000000400007c10 */ /* 0x000fe4000ff5e0ff */
[----:B------:R-:W-:Y:S01]  /*7650*/  ISETP.GE.U32.AND P1, PT, R2, UR5, PT ;  /* 0x0000000502007c0c */ /* 0x000fe2000bf26070 */
[----:B------:R-:W-:Y:S02]  /*7660*/  ULDC.64 UR4, c[0x0][0x680] ;  /* 0x0001a00000047ab9 */ /* 0x000fe40000000a00 */
[----:B------:R-:W-:Y:S01]  /*7670*/  IMAD.X R3, RZ, RZ, RZ, P2 ;  /* 0x000000ffff037224 */ /* 0x000fe200010e06ff */
[----:B------:R-:W-:-:S04]  /*7680*/  LEA R2, P2, R0, UR4, 0x2 ;  /* 0x0000000400027c11 */ /* 0x000fc8000f8410ff */
[----:B------:R-:W-:-:S05]  /*7690*/  LEA.HI.X R3, R0, UR5, R3, 0x2, P2 ;  /* 0x0000000500037c11 */ /* 0x000fca00090f1403 */
[----:B------:R2:W-:Y:S04]  /*76a0*/  @!P0 STG.E desc[UR8][R2.64], R11 ;  /* 0x0000000b02008986 */ /* 0x0005e8000c101908 */
[----:B------:R2:W-:Y:S02]  /*76b0*/  @!P1 STG.E desc[UR8][R2.64+0x20], R9 ;  /* 0x0000200902009986 */ /* 0x0005e4000c101908 */
.L_x_59:
[----:B------:R-:W-:Y:S05]  /*76c0*/  BSYNC B0 ;  /* 0x0000000000007941 */ /* 0x000fea0003800000 */
.L_x_58:
[----:B------:R-:W-:Y:S01]  /*76d0*/  ULDC.64 UR4, c[0x0][0x730] ;  /* 0x0001cc0000047ab9 */ /* 0x000fe20000000a00 */
[-C--:B------:R-:W-:Y:S01]  /*76e0*/  FMUL R74, R74, R8.reuse ;  /* 0x000000084a4a7220 */ /* 0x080fe20000400000 */
[----:B------:R-:W-:Y:S01]  /*76f0*/  ISETP.NE.U32.AND P0, PT, RZ, UR4, PT ;  /* 0x00000004ff007c0c */ /* 0x000fe2000bf05070 */
[-C--:B------:R-:W-:Y:S01]  /*7700*/  FMUL R52, R75, R8.reuse ;  /* 0x000000084b347220 */ /* 0x080fe20000400000 */
[-C--:B------:R-:W-:Y:S01]  /*7710*/  FMUL R78, R78, R8.reuse ;  /* 0x000000084e4e7220 */ /* 0x080fe20000400000 */
[-C--:B------:R-:W-:Y:S01]  /*7720*/  FMUL R54, R79, R8.reuse ;  /* 0x000000084f367220 */ /* 0x080fe20000400000 */
[----:B------:R-:W-:Y:S01]  /*7730*/  ISETP.NE.AND.EX P0, PT, RZ, UR5, PT, P0 ;  /* 0x00000005ff007c0c */ /* 0x000fe2000bf05300 */
[-C--:B------:R-:W-:Y:S01]  /*7740*/  FMUL R66, R66, R8.reuse ;  /* 0x0000000842427220 */ /* 0x080fe20000400000 */
[-C--:B------:R-:W-:Y:S01]  /*7750*/  FMUL R96, R67, R8.reuse ;  /* 0x0000000843607220 */ /* 0x080fe20000400000 */
[-C--:B------:R-:W-:Y:S01]  /*7760*/  FMUL R70, R70, R8.reuse ;  /* 0x0000000846467220 */ /* 0x080fe20000400000 */
[-C--:B------:R-:W-:Y:S01]  /*7770*/  FMUL R98, R71, R8.reuse ;  /* 0x0000000847627220 */ /* 0x080fe20000400000 */
[-C--:B------:R-:W-:Y:S01]  /*7780*/  FMUL R58, R58, R8.reuse ;  /* 0x000000083a3a7220 */ /* 0x080fe20000400000 */
[-C--:B------:R-:W-:Y:S01]  /*7790*/  FMUL R100, R59, R8.reuse ;  /* 0x000000083b647220 */ /* 0x080fe20000400000 */
[-C--:B------:R-:W-:Y:S01]  /*77a0*/  FMUL R62, R62, R8.reuse ;  /* 0x000000083e3e7220 */ /* 0x080fe20000400000 */
[----:B------:R-:W-:-:S05]  /*77b0*/  FMUL R102, R63, R8 ;  /* 0x000000083f667220 */ /* 0x000fca0000400000 */
[----:B------:R-:W-:Y:S05]  /*77c0*/  @P0 BRA `(.L_x_60) ;  /* 0x0000000000200947 */ /* 0x000fea0003800000 */
[----:B------:R-:W-:Y:S02]  /*77d0*/  ULDC.64 UR4, c[0x0][0x728] ;  /* 0x0001ca0000047ab9 */ /* 0x000fe40000000a00 */
[----:B------:R-:W-:-:S04]  /*77e0*/  ISETP.NE.U32.AND P0, PT, RZ, UR4, PT ;  /* 0x00000004ff007c0c */ /* 0x000fc8000bf05070 */
[----:B------:R-:W-:-:S13]  /*77f0*/  ISETP.NE.AND.EX P0, PT, RZ, UR5, PT, P0 ;  /* 0x00000005ff007c0c */ /* 0x000fda000bf05300 */
[----:B------:R-:W-:Y:S05]  /*7800*/  @!P0 BRA `(.L_x_61) ;  /* 0x00000000000c8947 */ /* 0x000fea0003800000 */
[----:B-12---:R-:W1:Y:S02]  /*7810*/  LDC.64 R2, c[0x0][0x728] ;  /* 0x0001ca00ff027b82 */ /* 0x006e640000000a00 */
[----:B-1----:R4:W5:Y:S01]  /*7820*/  LDG.E R2, desc[UR8][R2.64] ;  /* 0x0000000802027981 */ /* 0x002962000c1e1900 */
[----:B------:R-:W-:Y:S05]  /*7830*/  BRA `(.L_x_60) ;  /* 0x0000000000047947 */ /* 0x000fea0003800000 */
.L_x_61:
[----:B--2---:R-:W3:Y:S02]  /*7840*/  LDC R2, c[0x0][0x720] ;  /* 0x0001c800ff027b82 */ /* 0x004ee40000000800 */
.L_x_60:
[----:B-1----:R-:W-:Y:S02]  /*7850*/  MOV R0, RZ ;  /* 0x000000ff00007202 */ /* 0x002fe40000000f00 */
[----:B---3-5:R-:W-:Y:S02]  /*7860*/  MOV R43, R2 ;  /* 0x00000002002b7202 */ /* 0x028fe40000000f00 */
[----:B------:R-:W-:-:S13]  /*7870*/  LOP3.LUT P0, RZ, R0, 0x9f, RZ, 0xc0, !PT ;  /* 0x0000009f00ff7812 */ /* 0x000fda000780c0ff */
[----:B------:R-:W-:Y:S05]  /*7880*/  @!P0 BRA `(.L_x_62) ;  /* 0x0000000000408947 */ /* 0x000fea0003800000 */
[----:B------:R-:W-:Y:S01]  /*7890*/  MOV R0, 0x0 ;  /* 0x0000000000007802 */ /* 0x000fe20000000f00 */
[----:B------:R-:W-:Y:S01]  /*78a0*/  ULDC.64 UR4, c[0x4][0x70] ;  /* 0x01001c0000047ab9 */ /* 0x000fe20000000a00 */
[----:B------:R-:W-:Y:S01]  /*78b0*/  ULDC.64 UR6, c[0x4][0x8] ;  /* 0x0100020000067ab9 */ /* 0x000fe20000000a00 */
[----:B------:R-:W-:Y:S01]  /*78c0*/  IMAD.U32 R4, RZ, RZ, UR4 ;  /* 0x00000004ff047e24 */ /* 0x000fe2000f8e00ff */
[----:B--2-4-:R1:W2:Y:S01]  /*78d0*/  LDC.64 R2, c[0x4][R0] ;  /* 0x0100000000027b82 */ /* 0x0142a20000000a00 */
[----:B------:R-:W-:Y:S01]  /*78e0*/  MOV R5, UR5 ;  /* 0x0000000500057c02 */ /* 0x000fe20008000f00 */
[----:B------:R-:W-:Y:S01]  /*78f0*/  ULDC.64 UR4, c[0x4][0x78] ;  /* 0x01001e0000047ab9 */ /* 0x000fe20000000a00 */
[----:B------:R-:W-:Y:S01]  /*7900*/  IMAD.U32 R10, RZ, RZ, UR6 ;  /* 0x00000006ff0a7e24 */ /* 0x000fe2000f8e00ff */
[----:B------:R-:W-:Y:S01]  /*7910*/  MOV R7, UR5 ;  /* 0x0000000500077c02 */ /* 0x000fe20008000f00 */
[----:B------:R-:W-:Y:S01]  /*7920*/  IMAD.U32 R6, RZ, RZ, UR4 ;  /* 0x00000004ff067e24 */ /* 0x000fe2000f8e00ff */
[----:B------:R-:W-:Y:S01]  /*7930*/  MOV R11, UR7 ;  /* 0x00000007000b7c02 */ /* 0x000fe20008000f00 */
[----:B------:R-:W-:Y:S01]  /*7940*/  IMAD.MOV.U32 R8, RZ, RZ, 0x70 ;  /* 0x00000070ff087424 */ /* 0x000fe200078e00ff */
[----:B------:R-:W-:Y:S01]  /*7950*/  MOV R12, 0x1 ;  /* 0x00000001000c7802 */ /* 0x000fe20000000f00 */
[----:B-1----:R-:W-:-:S07]  /*7960*/  IMAD.MOV.U32 R13, RZ, RZ, RZ ;  /* 0x000000ffff0d7224 */ /* 0x002fce00078e00ff */
[----:B------:R-:W-:-:S07]  /*7970*/  LEPC R20, `(.L_x_62) ;  /* 0x000000001014794e */ /* 0x000fce0000000000 */
[----:B--2---:R-:W-:Y:S05]  /*7980*/  CALL.ABS.NOINC R2 ;  /* 0x0000000002007343 */ /* 0x004fea0003c00000 */
.L_x_62:
[----:B------:R-:W-:Y:S01]  /*7990*/  MOV R19, UR36 ;  /* 0x0000002400137c02 */ /* 0x000fe20008000f00 */
[----:B------:R-:W-:-:S04]  /*79a0*/  IMAD.U32 R0, RZ, RZ, UR37 ;  /* 0x00000025ff007e24 */ /* 0x000fc8000f8e00ff */
[----:B------:R-:W-:-:S05]  /*79b0*/  IMAD R19, R0, 0x1100, R19 ;  /* 0x0000110000137824 */ /* 0x000fca00078e0213 */
[----:B------:R-:W-:-:S04]  /*79c0*/  IADD3 R22, R19, -0x1100, RZ ;  /* 0xffffef0013167810 */ /* 0x000fc80007ffe0ff */
        /* <DEDUP_REMOVED lines=18> */
.L_x_63:
[----:B------:R-:W1:Y:S01]  /*7af0*/  S2R R5, SR_TID.X ;  /* 0x0000000000057919 */ /* 0x000e620000002100 */
[----:B------:R-:W-:Y:S01]  /*7b00*/  ULDC.64 UR4, c[0x0][0x730] ;  /* 0x0001cc0000047ab9 */ /* 0x000fe20000000a00 */
[----:B------:R-:W-:Y:S01]  /*7b10*/  IADD3 R16, R16, 0x1f, RZ ;  /* 0x0000001f10107810 */ /* 0x000fe20007ffe0ff */
[----:B------:R-:W-:Y:S01]  /*7b20*/  IMAD R17, R17, 0x10, R18 ;  /* 0x0000001011117824 */ /* 0x000fe200078e0212 */
[----:B------:R-:W-:-:S04]  /*7b30*/  ISETP.NE.U32.AND P0, PT, RZ, UR4, PT ;  /* 0x00000004ff007c0c */ /* 0x000fc8000bf05070 */
[----:B------:R-:W-:-:S13]  /*7b40*/  ISETP.NE.AND.EX P0, PT, RZ, UR5, PT, P0 ;  /* 0x00000005ff007c0c */ /* 0x000fda000bf05300 */
[----:B------:R-:W3:Y:S01]  /*7b50*/  @P0 LDC R43, c[0x0][0x720] ;  /* 0x0001c800ff2b0b82 */ /* 0x000ee20000000800 */
[----:B------:R-:W-:Y:S02]  /*7b60*/  ISETP.GT.U32.AND P0, PT, R16, 0x3e, PT ;  /* 0x0000003e1000780c */ /* 0x000fe40003f04070 */
[----:B-1----:R-:W-:Y:S02]  /*7b70*/  SHF.L.U32 R0, R5, 0x4, RZ ;  /* 0x0000000405007819 */ /* 0x002fe400000006ff */
[----:B--2---:R-:W-:Y:S02]  /*7b80*/  SHF.R.U32.HI R2, RZ, 0x1, R5 ;  /* 0x00000001ff027819 */ /* 0x004fe40000011605 */
[C---:B----4-:R-:W-:Y:S02]  /*7b90*/  LOP3.LUT R3, R0.reuse, 0x40, RZ, 0xc0, !PT ;  /* 0x0000004000037812 */ /* 0x050fe400078ec0ff */
[----:B------:R-:W-:Y:S02]  /*7ba0*/  LOP3.LUT R0, R0, 0x80, RZ, 0xc0, !PT ;  /* 0x0000008000007812 */ /* 0x000fe400078ec0ff */
[----:B------:R-:W-:-:S02]  /*7bb0*/  LOP3.LUT R4, R3, 0x8, R2, 0xf8, !PT ;  /* 0x0000000803047812 */ /* 0x000fc400078ef802 */
[----:B------:R-:W-:Y:S01]  /*7bc0*/  SHF.L.U32 R3, R5, 0x1, RZ ;  /* 0x0000000105037819 */ /* 0x000fe200000006ff */
[----:B------:R-:W-:Y:S02]  /*7bd0*/  IMAD.U32 R2, R17, 0x10, R0 ;  /* 0x0000001011027824 */ /* 0x000fe400078e0000 */
[-C--:B---3--:R-:W-:Y:S01]  /*7be0*/  FMUL R0, R88, R43.reuse ;  /* 0x0000002b58007220 */ /* 0x088fe20000400000 */
[----:B------:R-:W-:Y:S01]  /*7bf0*/  LOP3.LUT R3, R4, 0x8, R3, 0x78, !PT ;  /* 0x0000000804037812 */ /* 0x000fe200078e7803 */
[-C--:B------:R-:W-:Y:S01]  /*7c00*/  FMUL R5, R44, R43.reuse ;  /* 0x0000002b2c057220 */ /* 0x080fe20000400000 */
[-C--:B------:R-:W-:Y:S01]  /*7c10*/  FMUL R4, R92, R43.reuse ;  /* 0x0000002b5c047220 */ /* 0x080fe20000400000 */
[----:B------:R-:W-:Y:S01]  /*7c20*/  FMUL R7, R26, R43 ;  /* 0x0000002b1a077220 */ /* 0x000fe20000400000 */
[----:B------:R-:W-:Y:S01]  /*7c30*/  IADD3 R8, R2, R3, RZ ;  /* 0x0000000302087210 */ /* 0x000fe20007ffe0ff */
        /* <DEDUP_REMOVED lines=40> */
[----:B------:R-:W-:Y:S06]  /*7ec0*/  @P0 BRA `(.L_x_64) ;  /* 0x0000000000040947 */ /* 0x000fec0003800000 */
[----:B------:R-:W-:-:S04]  /*7ed0*/  DEPBAR.LE SB0, 0x1 ;  /* 0x000080400000791a */ /* 0x000fc80000000000 */
.L_x_64:
[----:B------:R-:W-:Y:S05]  /*7ee0*/  WARPSYNC.ALL ;  /* 0x0000000000007948 */ /* 0x000fea0003800000 */
[----:B------:R-:W-:Y:S01]  /*7ef0*/  BAR.SYNC.DEFER_BLOCKING 0x1, 0x80 ;  /* 0x0042000000007b1d */ /* 0x000fe20000010000 */
[C---:B------:R-:W-:Y:S01]  /*7f00*/  LEA R22, R8.reuse, R22, 0x1 ;  /* 0x0000001608167211 */ /* 0x040fe200078e08ff */
[----:B------:R-:W-:Y:S01]  /*7f10*/  IMAD R8, R8, 0x2, R19 ;  /* 0x0000000208087824 */ /* 0x000fe200078e0213 */
[----:B------:R-:W-:Y:S02]  /*7f20*/  F2FP.F16.F32.PACK_AB R4, R10, R11 ;  /* 0x0000000b0a04723e */ /* 0x000fe400000000ff */
[----:B------:R-:W-:Y:S01]  /*7f30*/  F2FP.F16.F32.PACK_AB R5, R12, R13 ;  /* 0x0000000d0c05723e */ /* 0x000fe200000000ff */
[----:B------:R-:W-:Y:S01]  /*7f40*/  BSSY B0, `(.L_x_65) ;  /* 0x0000017000007945 */ /* 0x000fe20003800000 */
[----:B------:R-:W-:-:S02]  /*7f50*/  F2FP.F16.F32.PACK_AB R6, R14, R15 ;  /* 0x0000000f0e06723e */ /* 0x000fc400000000ff */
[----:B------:R-:W-:Y:S01]  /*7f60*/  F2FP.F16.F32.PACK_AB R7, R16, R17 ;  /* 0x000000111007723e */ /* 0x000fe200000000ff */
[----:B------:R1:W-:Y:S01]  /*7f70*/  STSM.16.M88.4 [R8+-0x1100], R44 ;  /* 0xffef002c08007844 */ /* 0x0003e20000000200 */
[----:B------:R-:W-:Y:S01]  /*7f80*/  @!PT LDS RZ, [RZ] ;  /* 0x00000000fffff984 */ /* 0x000fe20000000800 */
[----:B------:R-:W-:Y:S01]  /*7f90*/  @!PT LDS RZ, [RZ] ;  /* 0x00000000fffff984 */ /* 0x000fe20000000800 */
[----:B------:R-:W-:Y:S01]  /*7fa0*/  @!PT LDS RZ, [RZ] ;  /* 0x00000000fffff984 */ /* 0x000fe20000000800 */
[----:B------:R-:W-:Y:S01]  /*7fb0*/  @!PT LDS RZ, [RZ] ;  /* 0x00000000fffff984 */ /* 0x000fe20000000800 */
[----:B------:R2:W-:Y:S06]  /*7fc0*/  MEMBAR.ALL.CTA ;  /* 0x0000000000007992 */ /* 0x0005ec0000008000 */
[----:B--2---:R-:W2:Y:S02]  /*7fd0*/  FENCE.VIEW.ASYNC.S ;  /* 0x00000000000073c6 */ /* 0x004ea40000000000 */
[----:B--2---:R-:W-:Y:S06]  /*7fe0*/  BAR.SYNC.DEFER_BLOCKING 0x1, 0x80 ;  /* 0x0042000000007b1d */ /* 0x004fec0000010000 */
[----:B------:R-:W-:Y:S05]  /*7ff0*/  @P0 BRA `(.L_x_66) ;  /* 0x00000000002c0947 */ /* 0x000fea0003800000 */
[----:B------:R-:W-:Y:S01]  /*8000*/  S2UR UR44, SR_CTAID.Z ;  /* 0x00000000002c79c3 */ /* 0x000fe20000002700 */
[----:B------:R-:W-:Y:S01]  /*8010*/  R2UR UR40, R19 ;  /* 0x00000000132872ca */ /* 0x000fe200000e0000 */
[----:B------:R-:W-:Y:S01]  /*8020*/  ULDC.64 UR4, c[0x0][0x198] ;  /* 0x0000660000047ab9 */ /* 0x000fe20000000a00 */
[----:B------:R-:W-:Y:S01]  /*8030*/  UMOV UR41, URZ ;  /* 0x0000003f00297c82 */ /* 0x000fe20008000000 */
[----:B------:R-:W-:-:S04]  /*8040*/  UIADD3 UR4, UP0, UR4, 0x670, URZ ;  /* 0x0000067004047890 */ /* 0x000fc8000ff1e03f */
[----:B------:R-:W2:Y:S01]  /*8050*/  S2UR UR43, SR_CTAID.Y ;  /* 0x00000000002b79c3 */ /* 0x000ea20000002600 */
[----:B------:R-:W-:-:S05]  /*8060*/  UIADD3.X UR5, URZ, UR5, URZ, UP0, !UPT ;  /* 0x000000053f057290 */ /* 0x000fca00087fe43f */
[----:B------:R-:W-:-:S09]  /*8070*/  UIADD3 UR40, UR40, -0x1100, URZ ;  /* 0xffffef0028287890 */ /* 0x000fd2000fffe03f */
[----:B--2---:R2:W-:Y:S01]  /*8080*/  UTMASTG.4D [UR40], [UR4] ;  /* 0x00000028040073b5 */ /* 0x0045e20008018000 */
[----:B------:R0:W-:Y:S01]  /*8090*/  UTMACMDFLUSH ;  /* 0x00000000000079b7 */ /* 0x0001e20000000000 */
[----:B--2---:R-:W-:-:S04]  /*80a0*/  DEPBAR.LE SB0, 0x1 ;  /* 0x000080400000791a */ /* 0x004fc80000000000 */
.L_x_66:
[----:B------:R-:W-:Y:S05]  /*80b0*/  BSYNC B0 ;  /* 0x0000000000007941 */ /* 0x000fea0003800000 */
.L_x_65:
[----:B------:R-:W-:Y:S01]  /*80c0*/  BAR.SYNC.DEFER_BLOCKING 0x1, 0x80 ;  /* 0x0042000000007b1d */ /* 0x000fe20000010000 */
[----:B-1----:R-:W-:Y:S02]  /*80d0*/  F2FP.F16.F32.PACK_AB R8, R18, R21 ;  /* 0x000000151208723e */ /* 0x002fe400000000ff */
[----:B------:R-:W-:Y:S02]  /*80e0*/  F2FP.F16.F32.PACK_AB R9, R20, R23 ;  /* 0x000000171409723e */ /* 0x000fe400000000ff */
[----:B------:R-:W-:Y:S01]  /*80f0*/  F2FP.F16.F32.PACK_AB R10, R24, R25 ;  /* 0x00000019180a723e */ /* 0x000fe200000000ff */
[----:B------:R-:W-:Y:S01]  /*8100*/  BSSY B0, `(.L_x_67) ;  /* 0x0000016000007945 */ /* 0x000fe20003800000 */
[----:B------:R-:W-:Y:S01]  /*8110*/  F2FP.F16.F32.PACK_AB R11, R26, R27 ;  /* 0x0000001b1a0b723e */ /* 0x000fe200000000ff */
[----:B------:R1:W-:Y:S01]  /*8120*/  STSM.16.M88.4 [R22+0x800], R4 ;  /* 0x0008000416007844 */ /* 0x0003e20000000200 */
        /* <DEDUP_REMOVED lines=11> */
[----:B------:R-:W-:Y:S01]  /*81e0*/  UMOV UR41, 0x10 ;  /* 0x0000001000297882 */ /* 0x000fe20000000000 */
[----:B------:R-:W-:-:S04]  /*81f0*/  UIADD3 UR4, UP0, UR4, 0x670, URZ ;  /* 0x0000067004047890 */ /* 0x000fc8000ff1e03f */
[----:B------:R-:W2:Y:S01]  /*8200*/  S2UR UR43, SR_CTAID.Y ;  /* 0x00000000002b79c3 */ /* 0x000ea20000002600 */
[----:B------:R-:W-:-:S05]  /*8210*/  UIADD3.X UR5, URZ, UR5, URZ, UP0, !UPT ;  /* 0x000000053f057290 */ /* 0x000fca00087fe43f */
[----:B------:R-:W-:-:S09]  /*8220*/  UIADD3 UR40, UR40, -0x900, URZ ;  /* 0xfffff70028287890 */ /* 0x000fd2000fffe03f */
[----:B--2---:R2:W-:Y:S01]  /*8230*/  UTMASTG.4D [UR40], [UR4] ;  /* 0x00000028040073b5 */ /* 0x0045e20008018000 */
[----:B------:R0:W-:Y:S01]  /*8240*/  UTMACMDFLUSH ;  /* 0x00000000000079b7 */ /* 0x0001e20000000000 */
[----:B--2---:R-:W-:-:S04]  /*8250*/  DEPBAR.LE SB0, 0x1 ;  /* 0x000080400000791a */ /* 0x004fc80000000000 */
.L_x_68:
[----:B------:R-:W-:Y:S05]  /*8260*/  BSYNC B0 ;  /* 0x0000000000007941 */ /* 0x000fea0003800000 */
.L_x_67:
[----:B------:R-:W-:Y:S01]  /*8270*/  BAR.SYNC.DEFER_BLOCKING 0x1, 0x80 ;  /* 0x0042000000007b1d */ /* 0x000fe20000010000 */
[----:B------:R-:W-:Y:S02]  /*8280*/  F2FP.F16.F32.PACK_AB R28, R28, R29 ;  /* 0x0000001d1c1c723e */ /* 0x000fe400000000ff */
[----:B------:R-:W-:Y:S02]  /*8290*/  F2FP.F16.F32.PACK_AB R29, R30, R31 ;  /* 0x0000001f1e1d723e */ /* 0x000fe400000000ff */
[----:B------:R-:W-:Y:S01]  /*82a0*/  F2FP.F16.F32.PACK_AB R30, R32, R33 ;  /* 0x00000021201e723e */ /* 0x000fe200000000ff */
[----:B------:R-:W-:Y:S01]  /*82b0*/  BSSY B0, `(.L_x_69) ;  /* 0x0000017000007945 */ /* 0x000fe20003800000 */
[----:B------:R-:W-:Y:S01]  /*82c0*/  F2FP.F16.F32.PACK_AB R31, R34, R35 ;  /* 0x00000023221f723e */ /* 0x000fe200000000ff */
[----:B------:R2:W-:Y:S01]  /*82d0*/  STSM.16.M88.4 [R22], R8 ;  /* 0x0000000816007844 */ /* 0x0005e20000000200 */
[----:B------:R-:W-:Y:S01]  /*82e0*/  @!PT LDS RZ, [RZ] ;  /* 0x00000000fffff984 */ /* 0x000fe20000000800 */
[----:B------:R-:W-:Y:S01]  /*82f0*/  @!PT LDS RZ, [RZ] ;  /* 0x00000000fffff984 */ /* 0x000fe20000000800 */
[----:B------:R-:W-:Y:S01]  /*8300*/  @!PT LDS RZ, [RZ] ;  /* 0x00000000fffff984 */ /* 0x000fe20000000800 */
[----:B------:R-:W-:Y:S01]  /*8310*/  @!PT LDS RZ, [RZ] ;  /* 0x00000000fffff984 */ /* 0x000fe20000000800 */
[----:B------:R3:W-:Y:S06]  /*8320*/  MEMBAR.ALL.CTA ;  /* 0x0000000000007992 */ /* 0x0007ec0000008000 */
[----:B---3--:R-:W3:Y:S02]  /*8330*/  FENCE.VIEW.ASYNC.S ;  /* 0x00000000000073c6 */ /* 0x008ee40000000000 */
[----:B---3--:R-:W-:Y:S06]  /*8340*/  BAR.SYNC.DEFER_BLOCKING 0x1, 0x80 ;  /* 0x0042000000007b1d */ /* 0x008fec0000010000 */
[----:B------:R-:W-:Y:S05]  /*8350*/  @P0 BRA `(.L_x_70) ;  /* 0x0000000000300947 */ /* 0x000fea0003800000 */
[----:B------:R-:W-:Y:S01]  /*8360*/  S2UR UR12, SR_CTAID.Z ;  /* 0x00000000000c79c3 */ /* 0x000fe20000002700 */
[----:B------:R-:W-:Y:S01]  /*8370*/  R2UR UR8, R19 ;  /* 0x00000000130872ca */ /* 0x000fe200000e0000 */
[----:B------:R-:W-:Y:S01]  /*8380*/  ULDC.64 UR4, c[0x0][0x198] ;  /* 0x0000660000047ab9 */ /* 0x000fe20000000a00 */
[----:B------:R-:W-:Y:S01]  /*8390*/  UMOV UR9, 0x20 ;  /* 0x0000002000097882 */ /* 0x000fe20000000000 */
[----:B------:R-:W-:Y:S01]  /*83a0*/  UIADD3 UR4, UP0, UR4, 0x670, URZ ;  /* 0x0000067004047890 */ /* 0x000fe2000ff1e03f */
[----:B------:R-:W-:-:S03]  /*83b0*/  UMOV UR10, UR42 ;  /* 0x0000002a000a7c82 */ /* 0x000fc60008000000 */
[----:B------:R-:W3:Y:S01]  /*83c0*/  S2UR UR11, SR_CTAID.Y ;  /* 0x00000000000b79c3 */ /* 0x000ee20000002600 */
[----:B------:R-:W-:-:S05]  /*83d0*/  UIADD3.X UR5, URZ, UR5, URZ, UP0, !UPT ;  /* 0x000000053f057290 */ /* 0x000fca00087fe43f */
[----:B------:R-:W-:-:S09]  /*83e0*/  UIADD3 UR8, UR8, -0x1100, URZ ;  /* 0xffffef0008087890 */ /* 0x000fd2000fffe03f */
[----:B---3--:R3:W-:Y:S01]  /*83f0*/  UTMASTG.4D [UR8], [UR4] ;  /* 0x00000008040073b5 */ /* 0x0087e20008018000 */
[----:B------:R0:W-:Y:S01]  /*8400*/  UTMACMDFLUSH ;  /* 0x00000000000079b7 */ /* 0x0001e20000000000 */
[----:B---3--:R-:W-:-:S04]  /*8410*/  DEPBAR.LE SB0, 0x1 ;  /* 0x000080400000791a */ /* 0x008fc80000000000 */
.L_x_70:
[----:B------:R-:W-:Y:S05]  /*8420*/  BSYNC B0 ;  /* 0x0000000000007941 */ /* 0x000fea0003800000 */
.L_x_69:
[----:B------:R-:W-:Y:S01]  /*8430*/  BAR.SYNC.DEFER_BLOCKING 0x1, 0x80 ;  /* 0x0042000000007b1d */ /* 0x000fe20000010000 */
[----:B------:R-:W-:Y:S02]  /*8440*/  F2FP.F16.F32.PACK_AB R36, R36, R37 ;  /* 0x000000252424723e */ /* 0x000fe400000000ff */
        /* <DEDUP_REMOVED lines=10> */
[----:B----4-:R-:W4:Y:S02]  /*84f0*/  FENCE.VIEW.ASYNC.S ;  /* 0x00000000000073c6 */ /* 0x010f240000000000 */
[----:B----4-:R-:W-:Y:S06]  /*8500*/  BAR.SYNC.DEFER_BLOCKING 0x1, 0x80 ;  /* 0x0042000000007b1d */ /* 0x010fec0000010000 */
[----:B------:R-:W-:Y:S05]  /*8510*/  @P0 BRA `(.L_x_72) ;  /* 0x0000000000300947 */ /* 0x000fea0003800000 */
[----:B------:R-:W-:Y:S01]  /*8520*/  S2UR UR12, SR_CTAID.Z ;  /* 0x00000000000c79c3 */ /* 0x000fe20000002700 */
[----:B------:R-:W-:Y:S01]  /*8530*/  R2UR UR8, R19 ;  /* 0x00000000130872ca */ /* 0x000fe200000e0000 */
[----:B------:R-:W-:Y:S01]  /*8540*/  ULDC.64 UR4, c[0x0][0x198] ;  /* 0x0000660000047ab9 */ /* 0x000fe20000000a00 */
[----:B------:R-:W-:Y:S01]  /*8550*/  UMOV UR9, 0x30 ;  /* 0x0000003000097882 */ /* 0x000fe20000000000 */
[----:B------:R-:W-:Y:S01]  /*8560*/  UIADD3 UR4, UP0, UR4, 0x670, URZ ;  /* 0x0000067004047890 */ /* 0x000fe2000ff1e03f */
[----:B------:R-:W-:-:S03]  /*8570*/  UMOV UR10, UR42 ;  /* 0x0000002a000a7c82 */ /* 0x000fc60008000000 */
[----:B------:R-:W4:Y:S01]  /*8580*/  S2UR UR11, SR_CTAID.Y ;  /* 0x00000000000b79c3 */ /* 0x000f220000002600 */
[----:B------:R-:W-:-:S05]  /*8590*/  UIADD3.X UR5, URZ, UR5, URZ, UP0, !UPT ;  /* 0x000000053f057290 */ /* 0x000fca00087fe43f */
[----:B------:R-:W-:-:S09]  /*85a0*/  UIADD3 UR8, UR8, -0x900, URZ ;  /* 0xfffff70008087890 */ /* 0x000fd2000fffe03f */
[----:B----4-:R4:W-:Y:S01]  /*85b0*/  UTMASTG.4D [UR8], [UR4] ;  /* 0x00000008040073b5 */ /* 0x0109e20008018000 */
[----:B------:R0:W-:Y:S01]  /*85c0*/  UTMACMDFLUSH ;  /* 0x00000000000079b7 */ /* 0x0001e20000000000 */
[----:B----4-:R-:W-:-:S04]  /*85d0*/  DEPBAR.LE SB0, 0x1 ;  /* 0x000080400000791a */ /* 0x010fc80000000000 */
.L_x_72:
[----:B------:R-:W-:Y:S05]  /*85e0*/  BSYNC B0 ;  /* 0x0000000000007941 */ /* 0x000fea0003800000 */
.L_x_71:
[----:B------:R-:W-:Y:S06]  /*85f0*/  BAR.SYNC.DEFER_BLOCKING 0x1, 0x80 ;  /* 0x0042000000007b1d */ /* 0x000fec0000010000 */
[----:B------:R-:W-:Y:S01]  /*8600*/  BSSY B0, `(.L_x_73) ;  /* 0x0000015000007945 */ /* 0x000fe20003800000 */
[----:B------:R4:W-:Y:S01]  /*8610*/  STSM.16.M88.4 [R22], R36 ;  /* 0x0000002416007844 */ /* 0x0009e20000000200 */
[----:B------:R-:W-:Y:S01]  /*8620*/  @!PT LDS RZ, [RZ] ;  /* 0x00000000fffff984 */ /* 0x000fe20000000800 */
[----:B------:R-:W-:Y:S01]  /*8630*/  @!PT LDS RZ, [RZ] ;  /* 0x00000000fffff984 */ /* 0x000fe20000000800 */
[----:B------:R-:W-:Y:S01]  /*8640*/  @!PT LDS RZ, [RZ] ;  /* 0x00000000fffff984 */ /* 0x000fe20000000800 */
[----:B------:R-:W-:Y:S01]  /*8650*/  @!PT LDS RZ, [RZ] ;  /* 0x00000000fffff984 */ /* 0x000fe20000000800 */
[----:B------:R5:W-:Y:S06]  /*8660*/  MEMBAR.ALL.CTA ;  /* 0x0000000000007992 */ /* 0x000bec0000008000 */
[----:B-----5:R-:W5:Y:S02]  /*8670*/  FENCE.VIEW.ASYNC.S ;  /* 0x00000000000073c6 */ /* 0x020f640000000000 */
[----:B-----5:R-:W-:Y:S06]  /*8680*/  BAR.SYNC.DEFER_BLOCKING 0x1, 0x80 ;  /* 0x0042000000007b1d */ /* 0x020fec0000010000 */
[----:B------:R-:W-:Y:S05]  /*8690*/  @P0 BRA `(.L_x_74) ;  /* 0x00000000002c0947 */ /* 0x000fea0003800000 */
[----:B------:R-:W-:Y:S01]  /*86a0*/  S2UR UR12, SR_CTAID.Z ;  /* 0x00000000000c79c3 */ /* 0x000fe20000002700 */
[----:B------:R-:W-:Y:S01]  /*86b0*/  R2UR UR8, R19 ;  /* 0x00000000130872ca */ /* 0x000fe200000e0000 */
[----:B------:R-:W-:Y:S01]  /*86c0*/  ULDC.64 UR4, c[0x0][0x198] ;  /* 0x0000660000047ab9 */ /* 0x000fe20000000a00 */
[----:B------:R-:W-:Y:S01]  /*86d0*/  UMOV UR9, 0x40 ;  /* 0x0000004000097882 */ /* 0x000fe20000000000 */
[----:B------:R-:W-:Y:S01]  /*86e0*/  UIADD3 UR4, UP0, UR4, 0x670, URZ ;  /* 0x0000067004047890 */ /* 0x000fe2000ff1e03f */
[----:B------:R-:W-:-:S03]  /*86f0*/  UMOV UR10, UR42 ;  /* 0x0000002a000a7c82 */ /* 0x000fc60008000000 */
[----:B------:R-:W5:Y:S01]  /*8700*/  S2UR UR11, SR_CTAID.Y ;  /* 0x00000000000b79c3 */ /* 0x000f620000002600 */
[----:B------:R-:W-:-:S05]  /*8710*/  UIADD3.X UR5, URZ, UR5, URZ, UP0, !UPT ;  /* 0x000000053f057290 */ /* 0x000fca00087fe43f */
[----:B------:R-:W-:-:S09]  /*8720*/  UIADD3 UR8, UR8, -0x1100, URZ ;  /* 0xffffef0008087890 */ /* 0x000fd2000fffe03f */
[----:B-----5:R1:W-:Y:S02]  /*8730*/  UTMASTG.4D [UR8], [UR4] ;  /* 0x00000008040073b5 */ /* 0x0203e40008018000 */
[----:B-1----:R0:W-:Y:S02]  /*8740*/  UTMACMDFLUSH ;  /* 0x00000000000079b7 */ /* 0x0021e40000000000 */
.L_x_74:
[----:B------:R-:W-:Y:S05]  /*8750*/  BSYNC B0 ;  /* 0x0000000000007941 */ /* 0x000fea0003800000 */
.L_x_73:
[----:B------:R-:W-:Y:S01]  /*8760*/  UIADD3 UR37, UR37, -0x1, URZ ;  /* 0xffffffff25257890 */ /* 0x000fe2000fffe03f */
[----:B------:R-:W-:-:S04]  /*8770*/  DEPBAR.LE SB0, 0x0 ;  /* 0x000080000000791a */ /* 0x000fc80000000000 */
[----:B------:R-:W-:-:S04]  /*8780*/  USHF.L.U32 UR4, UR37, 0x3, URZ ;  /* 0x0000000325047899 */ /* 0x000fc8000800063f */
[----:B------:R-:W-:-:S04]  /*8790*/  ULOP3.LUT UR4, UR4, 0x8, URZ, 0xe2, !UPT ;  /* 0x0000000804047892 */ /* 0x000fc8000f8ee23f */
[----:B------:R-:W-:-:S06]  /*87a0*/  ULOP3.LUT UR4, UR4, 0x18, URZ, 0x3c, !UPT ;  /* 0x0000001804047892 */ /* 0x000fcc000f8e3c3f */
[----:B------:R-:W-:-:S04]  /*87b0*/  MOV R0, UR4 ;  /* 0x0000000400007c02 */ /* 0x000fc80008000f00 */
[----:B------:R-:W-:Y:S01]  /*87c0*/  SYNCS.ARRIVE.TRANS64.A1T0 RZ, [R0+UR36+0x11890], RZ ;  /* 0x011890ff00ff79a7 */ /* 0x000fe20008100024 */
[----:B------:R-:W-:Y:S05]  /*87d0*/  EXIT ;  /* 0x000000000000794d */ /* 0x000fea0003800000 */
.L_x_6:
[----:B------:R-:W-:-:S08]  /*87e0*/  UISETP.NE.AND UP0, UPT, UR5, 0x1, UPT ;  /* 0x000000010500788c */ /* 0x000fd0000bf05270 */
[----:B------:R-:W1:-:S00]  /*87f0*/  USETMAXREG.DEALLOC.CTAPOOL 0x18 ;  /* 0x00000018000079c8 */ /* 0x000e4000080e0500 */
[----:B------:R-:W-:-:S13]  /*8800*/  PLOP3.LUT P0, PT, PT, PT, UP0, 0x80, 0x0 ;  /* 0x000000000000781c */ /* 0x000fda0003f0f008 */
[----:B------:R-:W-:Y:S05]  /*8810*/  @P0 EXIT ;  /* 0x000000000000094d */ /* 0x000fea0003800000 */
[----:B------:R-:W2:Y:S01]  /*8820*/  S2UR UR11, SR_CTAID.X ;  /* 0x00000000000b79c3 */ /* 0x000ea20000002500 */
[----:B------:R-:W-:Y:S01]  /*8830*/  ELECT P3, URZ, PT ;  /* 0x00000000003f782f */ /* 0x000fe20003860000 */
[----:B------:R-:W-:Y:S01]  /*8840*/  BSSY B0, `(.L_x_75) ;  /* 0x0000043000007945 */ /* 0x000fe20003800000 */
[----:B-1----:R-:W-:Y:S01]  /*8850*/  MOV R2, RZ ;  /* 0x000000ff00027202 */ /* 0x002fe20000000f00 */
[----:B------:R-:W-:Y:S01]  /*8860*/  IMAD.MOV.U32 R8, RZ, RZ, RZ ;  /* 0x000000ffff087224 */ /* 0x000fe200078e00ff */
[----:B------:R-:W-:-:S03]  /*8870*/  MOV R4, RZ ;  /* 0x000000ff00047202 */ /* 0x000fc60000000f00 */
[----:B------:R-:W1:Y:S08]  /*8880*/  S2UR UR52, SR_CTAID.Y ;  /* 0x00000000003479c3 */ /* 0x000e700000002600 */
[----:B------:R-:W3:Y:S01]  /*8890*/  S2UR UR53, SR_CTAID.Z ;  /* 0x00000000003579c3 */ /* 0x000ee20000002700 */
[----:B--2---:R-:W-:Y:S01]  /*88a0*/  USHF.L.U32 UR11, UR11, 0x7, URZ ;  /* 0x000000070b0b7899 */ /* 0x004fe2000800063f */
[----:B------:R-:W-:Y:S11]  /*88b0*/  @!P3 BRA `(.L_x_76) ;  /* 0x0000000000ecb947 */ /* 0x000ff60003800000 */
[----:B------:R-:W2:Y:S01]  /*88c0*/  S2R R4, SR_CgaCtaId ;  /* 0x0000000000047919 */ /* 0x000ea20000008800 */
[----:B------:R-:W-:Y:S02]  /*88d0*/  MOV R3, 0x400 ;  /* 0x0000040000037802 */ /* 0x000fe40000000f00 */
[----:B------:R-:W-:Y:S02]  /*88e0*/  MOV R5, 0x1 ;  /* 0x0000000100057802 */ /* 0x000fe40000000f00 */
[----:B--2---:R-:W-:Y:S02]  /*88f0*/  LEA R4, R4, R3, 0x18 ;  /* 0x0000000304047211 */ /* 0x004fe400078ec0ff */
[----:B------:R-:W-:-:S04]  /*8900*/  SHF.L.U32 R3, R5, 0x1f, RZ ;  /* 0x0000001f05037819 */ /* 0x000fc800000006ff */
[----:B------:R-:W2:Y:S02]  /*8910*/  SYNCS.PHASECHK.TRANS64.TRYWAIT P0, [R4+URZ+0x11860], R3 ;  /* 0x01186003040075a7 */ /* 0x000ea4000800017f */
[----:B--2---:R-:W-:Y:S05]  /*8920*/  @!P0 BRA `(.L_x_77) ;  /* 0x0000001c00288947 */ /* 0x004fea0003800000 */
.L_x_114:
[----:B------:R-:W-:Y:S01]  /*8930*/  ULOP3.LUT UR5, UR4, 0x2, URZ, 0xfc, !UPT ;  /* 0x0000000204057892 */ /* 0x000fe2000f8efc3f */
[----:B--2---:R-:W-:-:S03]  /*8940*/  @P2 IMAD.MOV.U32 R3, RZ, RZ, 0x2800 ;  /* 0x00002800ff032424 */ /* 0x004fc600078e00ff */
[----:B------:R-:W-:Y:S01]  /*8950*/  UPRMT UR5, UR5, 0x9910, URZ ;  /* 0x0000991005057896 */ /* 0x000fe2000800003f */
[----:B------:R2:W-:Y:S03]  /*8960*/  @P2 SYNCS.ARRIVE.TRANS64 RZ, [R4+URZ+0x11850], R3 ;  /* 0x0118500304ff29a7 */ /* 0x0005e6000800003f */
[----:B------:R-:W-:-:S06]  /*8970*/  UISETP.NE.AND UP0, UPT, UR5, 0x2, UPT ;  /* 0x000000020500788c */ /* 0x000fcc000bf05270 */
[----:B------:R-:W-:-:S13]  /*8980*/  PLOP3.LUT P0, PT, PT, PT, UP0, 0x80, 0x0 ;  /* 0x000000000000781c */ /* 0x000fda0003f0f008 */
[----:B--2---:R-:W-:Y:S05]  /*8990*/  @P0 BRA `(.L_x_78) ;  /* 0x0000000000040947 */ /* 0x004fea0003800000 */
[----:B-1-3--:R-:W-:Y:S01]  /*89a0*/  BPT.TRAP 0x1 ;  /* 0x000000040000795c */ /* 0x00afe20000300000 */
.L_x_78:
[----:B------:R-:W-:-:S04]  /*89b0*/  LOP3.LUT P0, RZ, R0, 0x1f, RZ, 0xc0, !PT ;  /* 0x0000001f00ff7812 */ /* 0x000fc8000780c0ff */
[----:B------:R-:W-:-:S13]  /*89c0*/  PLOP3.LUT P0, PT, P0, P2, PT, 0x2a, 0x0 ;  /* 0x000000000000781c */ /* 0x000fda0000704572 */
[----:B------:R-:W-:Y:S05]  /*89d0*/  @P0 BRA `(.L_x_79) ;  /* 0x0000000000040947 */ /* 0x000fea0003800000 */
[----:B-1-3--:R-:W-:Y:S01]  /*89e0*/  BPT.TRAP 0x1 ;  /* 0x000000040000795c */ /* 0x00afe20000300000 */
.L_x_79:
[----:B------:R-:W-:Y:S01]  /*89f0*/  R2UR UR8, R4 ;  /* 0x00000000040872ca */ /* 0x000fe200000e0000 */
[----:B------:R-:W-:Y:S01]  /*8a00*/  ULDC.64 UR6, c[0x0][0x198] ;  /* 0x0000660000067ab9 */ /* 0x000fe20000000a00 */
[----:B------:R-:W-:Y:S01]  /*8a10*/  UMOV UR14, 0x0 ;  /* 0x00000000000e7882 */ /* 0x000fe20000000000 */
[----:B------:R-:W-:Y:S01]  /*8a20*/  UIADD3 UR6, UP0, UR6, 0xf0, URZ ;  /* 0x000000f006067890 */ /* 0x000fe2000ff1e03f */
[----:B------:R-:W-:Y:S01]  /*8a30*/  MOV R8, 0x40 ;  /* 0x0000004000087802 */ /* 0x000fe20000000f00 */
[----:B------:R-:W-:Y:S01]  /*8a40*/  UMOV UR15, 0x10000000 ;  /* 0x10000000000f7882 */ /* 0x000fe20000000000 */
[----:B------:R-:W-:Y:S01]  /*8a50*/  UMOV UR10, URZ ;  /* 0x0000003f000a7c82 */ /* 0x000fe20008000000 */
[----:B------:R-:W-:Y:S01]  /*8a60*/  UIADD3.X UR7, URZ, UR7, URZ, UP0, !UPT ;  /* 0x000000073f077290 */ /* 0x000fe200087fe43f */
[----:B------:R-:W-:Y:S01]  /*8a70*/  MOV R4, 0x1 ;  /* 0x0000000100047802 */ /* 0x000fe20000000f00 */
[----:B-1----:R-:W-:Y:S01]  /*8a80*/  UMOV UR12, UR52 ;  /* 0x00000034000c7c82 */ /* 0x002fe20008000000 */
[----:B---3--:R-:W-:Y:S01]  /*8a90*/  UMOV UR13, UR53 ;  /* 0x00000035000d7c82 */ /* 0x008fe20008000000 */
[----:B------:R-:W-:Y:S01]  /*8aa0*/  UMOV UR34, 0x10 ;  /* 0x0000001000227882 */ /* 0x000fe20000000000 */
[----:B------:R-:W-:Y:S01]  /*8ab0*/  UMOV UR35, UR11 ;  /* 0x0000000b00237c82 */ /* 0x000fe20008000000 */
[----:B------:R-:W-:-:S02]  /*8ac0*/  UIADD3 UR9, UR8, 0x11850, URZ ;  /* 0x0001185008097890 */ /* 0x000fc4000fffe03f */
[----:B------:R-:W-:Y:S02]  /*8ad0*/  UIADD3 UR32, UR8, 0x800, URZ ;  /* 0x0000080008207890 */ /* 0x000fe4000fffe03f */
[----:B------:R-:W-:Y:S02]  /*8ae0*/  UIADD3 UR24, UR8, 0x1000, URZ ;  /* 0x0000100008187890 */ /* 0x000fe4000fffe03f */
[----:B------:R-:W-:Y:S02]  /*8af0*/  UIADD3 UR16, UR8, 0x1800, URZ ;  /* 0x0000180008107890 */ /* 0x000fe4000fffe03f */
[----:B------:R-:W-:Y:S02]  /*8b00*/  UIADD3 UR48, UR8, 0x2000, URZ ;  /* 0x0000200008307890 */ /* 0x000fe4000fffe03f */
[----:B------:R2:W-:Y:S01]  /*8b10*/  UTMALDG.4D [UR8], [UR6], desc[UR14] ;  /* 0x00000e08060075b4 */ /* 0x0005e20008019000 */
[----:B------:R-:W-:Y:S01]  /*8b20*/  UMOV UR36, UR52 ;  /* 0x0000003400247c82 */ /* 0x000fe20008000000 */
[----:B------:R-:W-:Y:S01]  /*8b30*/  UMOV UR37, UR53 ;  /* 0x0000003500257c82 */ /* 0x000fe20008000000 */
[----:B------:R-:W-:Y:S01]  /*8b40*/  UMOV UR33, UR9 ;  /* 0x0000000900217c82 */ /* 0x000fe20008000000 */
[----:B------:R-:W-:Y:S01]  /*8b50*/  UMOV UR26, 0x20 ;  /* 0x00000020001a7882 */ /* 0x000fe20000000000 */
[----:B------:R-:W-:Y:S01]  /*8b60*/  UMOV UR27, UR11 ;  /* 0x0000000b001b7c82 */ /* 0x000fe20008000000 */
[----:B------:R-:W-:Y:S01]  /*8b70*/  UMOV UR28, UR52 ;  /* 0x00000034001c7c82 */ /* 0x000fe20008000000 */
[----:B------:R-:W-:Y:S01]  /*8b80*/  UMOV UR29, UR53 ;  /* 0x00000035001d7c82 */ /* 0x000fe20008000000 */
[----:B------:R-:W-:Y:S01]  /*8b90*/  UMOV UR25, UR9 ;  /* 0x0000000900197c82 */ /* 0x000fe20008000000 */
[----:B------:R-:W-:Y:S01]  /*8ba0*/  UMOV UR18, 0x30 ;  /* 0x0000003000127882 */ /* 0x000fe20000000000 */
[----:B------:R-:W-:Y:S01]  /*8bb0*/  UMOV UR19, UR11 ;  /* 0x0000000b00137c82 */ /* 0x000fe20008000000 */
[----:B------:R-:W-:Y:S01]  /*8bc0*/  UMOV UR20, UR52 ;  /* 0x0000003400147c82 */ /* 0x000fe20008000000 */
[----:B------:R2:W-:Y:S01]  /*8bd0*/  UTMALDG.4D [UR32], [UR6], desc[UR14] ;  /* 0x00000e20060075b4 */ /* 0x0005e20008019000 */
[----:B------:R-:W-:Y:S01]  /*8be0*/  UMOV UR21, UR53 ;  /* 0x0000003500157c82 */ /* 0x000fe20008000000 */
[----:B------:R-:W-:Y:S01]  /*8bf0*/  UMOV UR17, UR9 ;  /* 0x0000000900117c82 */ /* 0x000fe20008000000 */
[----:B------:R-:W-:Y:S01]  /*8c00*/  UMOV UR50, 0x40 ;  /* 0x0000004000327882 */ /* 0x000fe20000000000 */
[----:B------:R-:W-:Y:S01]  /*8c10*/  UMOV UR51, UR11 ;  /* 0x0000000b00337c82 */ /* 0x000fe20008000000 */
[----:B------:R-:W-:Y:S01]  /*8c20*/  UMOV UR49, UR9 ;  /* 0x0000000900317c82 */ /* 0x000fe20008000000 */
[----:B------:R2:W-:Y:S01]  /*8c30*/  UTMALDG.4D [UR24], [UR6], desc[UR14] ;  /* 0x00000e18060075b4 */ /* 0x0005e20008019000 */
[----:B------:R2:W-:Y:S01]  /*8c40*/  UTMALDG.4D [UR16], [UR6], desc[UR14] ;  /* 0x00000e10060075b4 */ /* 0x0005e20008019000 */
[----:B------:R2:W-:Y:S02]  /*8c50*/  UTMALDG.4D [UR48], [UR6], desc[UR14] ;  /* 0x00000e30060075b4 */ /* 0x0005e40008019000 */
[----:B--2---:R-:W-:Y:S01]  /*8c60*/  NOP ;  /* 0x0000000000007918 */ /* 0x004fe20000000000 */
.L_x_76:
[----:B-1-3--:R-:W-:Y:S05]  /*8c70*/  BSYNC B0 ;  /* 0x0000000000007941 */ /* 0x00afea0003800000 */
.L_x_75:
[----:B------:R-:W1:Y:S01]  /*8c80*/  LDC R3, c[0x0][0x28c] ;  /* 0x0000a300ff037b82 */ /* 0x000e620000000800 */
[----:B------:R-:W-:Y:S01]  /*8c90*/  BSSY B0, `(.L_x_80) ;  /* 0x000003f000007945 */ /* 0x000fe20003800000 */
[----:B-1----:R-:W-:-:S13]  /*8ca0*/  ISETP.GT.AND P4, PT, R3, RZ, P3 ;  /* 0x000000ff0300720c */ /* 0x002fda0001f84270 */
[----:B------:R-:W-:Y:S05]  /*8cb0*/  @!P4 BRA `(.L_x_81) ;  /* 0x0000000000f0c947 */ /* 0x000fea0003800000 */
[----:B------:R-:W1:Y:S01]  /*8cc0*/  S2R R5, SR_CgaCtaId ;  /* 0x0000000000057919 */ /* 0x000e620000008800 */
[----:B------:R-:W-:-:S04]  /*8cd0*/  MOV R2, 0x400 ;  /* 0x0000040000027802 */ /* 0x000fc80000000f00 */
[----:B-1----:R-:W-:Y:S01]  /*8ce0*/  LEA R2, R5, R2, 0x18 ;  /* 0x0000000205027211 */ /* 0x002fe200078ec0ff */
[----:B------:R-:W-:-:S05]  /*8cf0*/  IMAD.MOV.U32 R5, RZ, RZ, 0x1 ;  /* 0x00000001ff057424 */ /* 0x000fca00078e00ff */
[----:B------:R-:W-:-:S04]  /*8d00*/  SHF.L.U32 R5, R5, 0x1f, RZ ;  /* 0x0000001f05057819 */ /* 0x000fc800000006ff */
[----:B------:R-:W1:Y:S02]  /*8d10*/  SYNCS.PHASECHK.TRANS64.TRYWAIT P0, [R2+URZ+0x11828], R5 ;  /* 0x01182805020075a7 */ /* 0x000e64000800017f */
[----:B-1----:R-:W-:Y:S05]  /*8d20*/  @!P0 BRA `(.L_x_82) ;  /* 0x00000018003c8947 */ /* 0x002fea0003800000 */
.L_x_115:
[----:B------:R-:W-:Y:S01]  /*8d30*/  ULOP3.LUT UR5, UR4, 0x2, URZ, 0xfc, !UPT ;  /* 0x0000000204057892 */ /* 0x000fe2000f8efc3f */
[----:B-1----:R-:W-:-:S03]  /*8d40*/  @P2 MOV R5, 0x2800 ;  /* 0x0000280000052802 */ /* 0x002fc60000000f00 */
[----:B------:R-:W-:Y:S01]  /*8d50*/  UPRMT UR5, UR5, 0x9910, URZ ;  /* 0x0000991005057896 */ /* 0x000fe2000800003f */
[----:B------:R1:W-:Y:S03]  /*8d60*/  @P2 SYNCS.ARRIVE.TRANS64 RZ, [R2+URZ+0x11800], R5 ;  /* 0x0118000502ff29a7 */ /* 0x0003e6000800003f */
[----:B------:R-:W-:-:S06]  /*8d70*/  UISETP.NE.AND UP0, UPT, UR5, 0x2, UPT ;  /* 0x000000020500788c */ /* 0x000fcc000bf05270 */
[----:B------:R-:W-:-:S13]  /*8d80*/  PLOP3.LUT P0, PT, PT, PT, UP0, 0x80, 0x0 ;  /* 0x000000000000781c */ /* 0x000fda0003f0f008 */
[----:B-1----:R-:W-:Y:S05]  /*8d90*/  @P0 BRA `(.L_x_83) ;  /* 0x0000000000040947 */ /* 0x002fea0003800000 */
[----:B------:R-:W-:Y:S01]  /*8da0*/  BPT.TRAP 0x1 ;  /* 0x000000040000795c */ /* 0x000fe20000300000 */
.L_x_83:
[----:B------:R-:W-:-:S04]  /*8db0*/  LOP3.LUT P0, RZ, R0, 0x1f, RZ, 0xc0, !PT ;  /* 0x0000001f00ff7812 */ /* 0x000fc8000780c0ff */
[----:B------:R-:W-:-:S13]  /*8dc0*/  PLOP3.LUT P0, PT, P0, P2, PT, 0x2a, 0x0 ;  /* 0x000000000000781c */ /* 0x000fda0000704572 */
[----:B------:R-:W-:Y:S05]  /*8dd0*/  @P0 BRA `(.L_x_84) ;  /* 0x0000000000040947 */ /* 0x000fea0003800000 */
[----:B------:R-:W-:Y:S01]  /*8de0*/  BPT.TRAP 0x1 ;  /* 0x000000040000795c */ /* 0x000fe20000300000 */
.L_x_84:
[----:B------:R-:W-:Y:S01]  /*8df0*/  R2UR UR16, R2 ;  /* 0x00000000021072ca */ /* 0x000fe200000e0000 */
[----:B------:R-:W-:Y:S01]  /*8e00*/  ULDC.64 UR6, c[0x0][0x198] ;  /* 0x0000660000067ab9 */ /* 0x000fe20000000a00 */
[----:B------:R-:W-:Y:S01]  /*8e10*/  UMOV UR51, URZ ;  /* 0x0000003f00337c82 */ /* 0x000fe20008000000 */
[----:B------:R-:W-:Y:S01]  /*8e20*/  UIADD3 UR6, UP0, UR6, 0x1f0, URZ ;  /* 0x000001f006067890 */ /* 0x000fe2000ff1e03f */
[----:B------:R-:W-:Y:S01]  /*8e30*/  MOV R2, 0x1 ;  /* 0x0000000100027802 */ /* 0x000fe20000000f00 */
[----:B------:R-:W-:Y:S01]  /*8e40*/  UMOV UR8, 0x0 ;  /* 0x0000000000087882 */ /* 0x000fe20000000000 */
[----:B------:R-:W-:Y:S01]  /*8e50*/  UMOV UR9, 0x10000000 ;  /* 0x1000000000097882 */ /* 0x000fe20000000000 */
[----:B------:R-:W-:Y:S01]  /*8e60*/  UIADD3.X UR7, URZ, UR7, URZ, UP0, !UPT ;  /* 0x000000073f077290 */ /* 0x000fe200087fe43f */
[----:B------:R-:W-:Y:S01]  /*8e70*/  UMOV UR50, URZ ;  /* 0x0000003f00327c82 */ /* 0x000fe20008000000 */
[----:B------:R-:W-:Y:S01]  /*8e80*/  UMOV UR42, 0x10 ;  /* 0x00000010002a7882 */ /* 0x000fe20000000000 */
[----:B------:R-:W-:Y:S01]  /*8e90*/  UMOV UR44, UR52 ;  /* 0x00000034002c7c82 */ /* 0x000fe20008000000 */
[----:B------:R-:W-:-:S02]  /*8ea0*/  UMOV UR45, UR53 ;  /* 0x00000035002d7c82 */ /* 0x000fc40008000000 */
[----:B------:R-:W-:Y:S02]  /*8eb0*/  UIADD3 UR48, UR16, 0x5000, URZ ;  /* 0x0000500010307890 */ /* 0x000fe4000fffe03f */
[----:B------:R-:W-:Y:S02]  /*8ec0*/  UIADD3 UR49, UR16, 0x11800, URZ ;  /* 0x0001180010317890 */ /* 0x000fe4000fffe03f */
[----:B------:R-:W-:Y:S02]  /*8ed0*/  UIADD3 UR40, UR16, 0x5800, URZ ;  /* 0x0000580010287890 */ /* 0x000fe4000fffe03f */
[----:B------:R-:W-:Y:S02]  /*8ee0*/  UIADD3 UR32, UR16, 0x6000, URZ ;  /* 0x0000600010207890 */ /* 0x000fe4000fffe03f */
[----:B------:R-:W-:Y:S02]  /*8ef0*/  UIADD3 UR24, UR16, 0x6800, URZ ;  /* 0x0000680010187890 */ /* 0x000fe4000fffe03f */
[----:B------:R-:W-:Y:S01]  /*8f00*/  UIADD3 UR16, UR16, 0x7000, URZ ;  /* 0x0000700010107890 */ /* 0x000fe2000fffe03f */
[----:B------:R1:W-:Y:S01]  /*8f10*/  UTMALDG.4D [UR48], [UR6], desc[UR8] ;  /* 0x00000830060075b4 */ /* 0x0003e20008019000 */
        /* <DEDUP_REMOVED lines=18> */
[----:B------:R1:W-:Y:S01]  /*9040*/  UTMALDG.4D [UR32], [UR6], desc[UR8] ;  /* 0x00000820060075b4 */ /* 0x0003e20008019000 */
[----:B------:R1:W-:Y:S01]  /*9050*/  UTMALDG.4D [UR24], [UR6], desc[UR8] ;  /* 0x00000818060075b4 */ /* 0x0003e20008019000 */
[----:B------:R1:W-:Y:S02]  /*9060*/  UTMALDG.4D [UR16], [UR6], desc[UR8] ;  /* 0x00000810060075b4 */ /* 0x0003e40008019000 */
[----:B-1----:R-:W-:Y:S01]  /*9070*/  NOP ;  /* 0x0000000000007918 */ /* 0x002fe20000000000 */
.L_x_81:
[----:B------:R-:W-:Y:S05]  /*9080*/  BSYNC B0 ;  /* 0x0000000000007941 */ /* 0x000fea0003800000 */
.L_x_80:
[----:B------:R-:W-:Y:S04]  /*9090*/  BSSY B0, `(.L_x_85) ;  /* 0x0000041000007945 */ /* 0x000fe80003800000 */
[----:B------:R-:W-:Y:S05]  /*90a0*/  @!P3 BRA `(.L_x_86) ;  /* 0x0000000000fcb947 */ /* 0x000fea0003800000 */
[----:B------:R-:W1:Y:S01]  /*90b0*/  S2R R6, SR_CgaCtaId ;  /* 0x0000000000067919 */ /* 0x000e620000008800 */
[----:B------:R-:W-:-:S04]  /*90c0*/  MOV R5, 0x400 ;  /* 0x0000040000057802 */ /* 0x000fc80000000f00 */
[----:B-1----:R-:W-:Y:S01]  /*90d0*/  LEA R7, R6, R5, 0x18 ;  /* 0x0000000506077211 */ /* 0x002fe200078ec0ff */
[----:B------:R-:W-:-:S03]  /*90e0*/  IMAD.MOV.U32 R6, RZ, RZ, 0x1 ;  /* 0x00000001ff067424 */ /* 0x000fc600078e00ff */
[----:B------:R-:W-:Y:S02]  /*90f0*/  LEA R5, R4, R7, 0x3 ;  /* 0x0000000704057211 */ /* 0x000fe400078e18ff */
[----:B------:R-:W-:-:S04]  /*9100*/  SHF.L.U32 R6, R6, 0x1f, RZ ;  /* 0x0000001f06067819 */ /* 0x000fc800000006ff */
[----:B------:R-:W1:Y:S02]  /*9110*/  SYNCS.PHASECHK.TRANS64.TRYWAIT P0, [R5+URZ+0x11860], R6 ;  /* 0x01186006050075a7 */ /* 0x000e64000800017f */
[----:B-1----:R-:W-:Y:S05]  /*9120*/  @!P0 BRA `(.L_x_87) ;  /* 0x0000001400508947 */ /* 0x002fea0003800000 */
.L_x_116:
        /* <DEDUP_REMOVED lines=8> */
.L_x_88:
[----:B------:R-:W-:-:S04]  /*91b0*/  LOP3.LUT P0, RZ, R0, 0x1f, RZ, 0xc0, !PT ;  /* 0x0000001f00ff7812 */ /* 0x000fc8000780c0ff */
[----:B------:R-:W-:-:S13]  /*91c0*/  PLOP3.LUT P0, PT, P0, P2, PT, 0x2a, 0x0 ;  /* 0x000000000000781c */ /* 0x000fda0000704572 */
[----:B------:R-:W-:Y:S05]  /*91d0*/  @P0 BRA `(.L_x_89) ;  /* 0x0000000000040947 */ /* 0x000fea0003800000 */
[----:B------:R-:W-:Y:S01]  /*91e0*/  BPT.TRAP 0x1 ;  /* 0x000000040000795c */ /* 0x000fe20000300000 */
.L_x_89:
[----:B------:R-:W-:Y:S01]  /*91f0*/  R2UR UR40, R4 ;  /* 0x00000000042872ca */ /* 0x000fe200000e0000 */
[----:B------:R-:W-:Y:S01]  /*9200*/  ULDC.64 UR6, c[0x0][0x198] ;  /* 0x0000660000067ab9 */ /* 0x000fe20000000a00 */
[----:B------:R-:W-:Y:S01]  /*9210*/  R2UR UR5, R7 ;  /* 0x00000000070572ca */ /* 0x000fe200000e0000 */
[----:B------:R-:W-:Y:S01]  /*9220*/  UIADD3 UR6, UP0, UR6, 0xf0, URZ ;  /* 0x000000f006067890 */ /* 0x000fe2000ff1e03f */
[----:B------:R-:W-:Y:S01]  /*9230*/  R2UR UR43, R8 ;  /* 0x00000000082b72ca */ /* 0x000fe200000e0000 */
[----:B------:R-:W-:Y:S01]  /*9240*/  UMOV UR8, 0x0 ;  /* 0x0000000000087882 */ /* 0x000fe20000000000 */
[----:B------:R-:W-:Y:S01]  /*9250*/  R2UR UR41, R5 ;  /* 0x00000000052972ca */ /* 0x000fe200000e0000 */
[----:B------:R-:W-:Y:S01]  /*9260*/  UIADD3.X UR7, URZ, UR7, URZ, UP0, !UPT ;  /* 0x000000073f077290 */ /* 0x000fe200087fe43f */
[----:B------:R-:W-:Y:S01]  /*9270*/  UMOV UR9, 0x10000000 ;  /* 0x1000000000097882 */ /* 0x000fe20000000000 */
[----:B------:R-:W-:Y:S01]  /*9280*/  UMOV UR42, URZ ;  /* 0x0000003f002a7c82 */ /* 0x000fe20008000000 */
[----:B------:R-:W-:Y:S01]  /*9290*/  UMOV UR44, UR52 ;  /* 0x00000034002c7c82 */ /* 0x000fe20008000000 */
[----:B------:R-:W-:Y:S01]  /*92a0*/  UMOV UR45, UR53 ;  /* 0x00000035002d7c82 */ /* 0x000fe20008000000 */
[----:B------:R-:W-:Y:S01]  /*92b0*/  UMOV UR34, 0x10 ;  /* 0x0000001000227882 */ /* 0x000fe20000000000 */
[----:B------:R-:W-:-:S02]  /*92c0*/  UMOV UR36, UR52 ;  /* 0x0000003400247c82 */ /* 0x000fc40008000000 */
[----:B------:R-:W-:Y:S02]  /*92d0*/  UIMAD UR40, UR40, 0x2800, UR5 ;  /* 0x00002800282878a4 */ /* 0x000fe4000f8e0205 */
[----:B------:R-:W-:Y:S02]  /*92e0*/  UIADD3 UR43, UR11, UR43, URZ ;  /* 0x0000002b0b2b7290 */ /* 0x000fe4000fffe03f */
[----:B------:R-:W-:Y:S02]  /*92f0*/  UIADD3 UR41, UR41, 0x11850, URZ ;  /* 0x0001185029297890 */ /* 0x000fe4000fffe03f */
[----:B------:R-:W-:Y:S02]  /*9300*/  UIADD3 UR32, UR40, 0x800, URZ ;  /* 0x0000080028207890 */ /* 0x000fe4000fffe03f */
[----:B------:R-:W-:Y:S02]  /*9310*/  UIADD3 UR24, UR40, 0x1000, URZ ;  /* 0x0000100028187890 */ /* 0x000fe4000fffe03f */
[----:B------:R-:W-:-:S02]  /*9320*/  UIADD3 UR16, UR40, 0x1800, URZ ;  /* 0x0000180028107890 */ /* 0x000fc4000fffe03f */
        /* <DEDUP_REMOVED lines=22> */
[----:B-1----:R-:W-:Y:S01]  /*9490*/  NOP ;  /* 0x0000000000007918 */ /* 0x002fe20000000000 */
.L_x_86:
[----:B------:R-:W-:Y:S05]  /*94a0*/  BSYNC B0 ;  /* 0x0000000000007941 */ /* 0x000fea0003800000 */
.L_x_85:
[----:B------:R-:W-:Y:S01]  /*94b0*/  BSSY B0, `(.L_x_90) ;  /* 0x0000043000007945 */ /* 0x000fe20003800000 */
[----:B------:R-:W-:-:S03]  /*94c0*/  IMAD.MOV.U32 R8, RZ, RZ, RZ ;  /* 0x000000ffff087224 */ /* 0x000fc600078e00ff */
[----:B------:R-:W-:Y:S05]  /*94d0*/  @!P4 BRA `(.L_x_91) ;  /* 0x000000040000c947 */ /* 0x000fea0003800000 */
[----:B------:R-:W1:Y:S01]  /*94e0*/  S2R R5, SR_CgaCtaId ;  /* 0x0000000000057919 */ /* 0x000e620000008800 */
[----:B------:R-:W-:Y:S02]  /*94f0*/  MOV R4, 0x400 ;  /* 0x0000040000047802 */ /* 0x000fe40000000f00 */
[----:B------:R-:W-:-:S04]  /*9500*/  MOV R7, 0x1 ;  /* 0x0000000100077802 */ /* 0x000fc80000000f00 */
[----:B------:R-:W-:Y:S02]  /*9510*/  SHF.L.U32 R7, R7, 0x1f, RZ ;  /* 0x0000001f07077819 */ /* 0x000fe400000006ff */
[----:B-1----:R-:W-:-:S04]  /*9520*/  LEA R5, R5, R4, 0x18 ;  /* 0x0000000405057211 */ /* 0x002fc800078ec0ff */
[----:B------:R-:W-:-:S04]  /*9530*/  LEA R4, R2, R5, 0x3 ;  /* 0x0000000502047211 */ /* 0x000fc800078e18ff */
[----:B------:R-:W1:Y:S02]  /*9540*/  SYNCS.PHASECHK.TRANS64.TRYWAIT P0, [R4+URZ+0x11828], R7 ;  /* 0x01182807040075a7 */ /* 0x000e64000800017f */
[----:B-1----:R-:W-:Y:S05]  /*9550*/  @!P0 BRA `(.L_x_92) ;  /* 0x0000001000588947 */ /* 0x002fea0003800000 */
.L_x_117:
[----:B------:R-:W-:Y:S01]  /*9560*/  ULOP3.LUT UR5, UR4, 0x2, URZ, 0xfc, !UPT ;  /* 0x0000000204057892 */ /* 0x000fe2000f8efc3f */
[----:B-1----:R-:W-:-:S03]  /*9570*/  @P2 IMAD.MOV.U32 R7, RZ, RZ, 0x2800 ;  /* 0x00002800ff072424 */ /* 0x002fc600078e00ff */
[----:B------:R-:W-:Y:S01]  /*9580*/  UPRMT UR5, UR5, 0x9910, URZ ;  /* 0x0000991005057896 */ /* 0x000fe2000800003f */
[----:B------:R1:W-:Y:S03]  /*9590*/  @P2 SYNCS.ARRIVE.TRANS64 RZ, [R4+URZ+0x11800], R7 ;  /* 0x0118000704ff29a7 */ /* 0x0003e6000800003f */
[----:B------:R-:W-:-:S06]  /*95a0*/  UISETP.NE.AND UP0, UPT, UR5, 0x2, UPT ;  /* 0x000000020500788c */ /* 0x000fcc000bf05270 */
[----:B------:R-:W-:-:S13]  /*95b0*/  PLOP3.LUT P0, PT, PT, PT, UP0, 0x80, 0x0 ;  /* 0x000000000000781c */ /* 0x000fda0003f0f008 */
[----:B-1----:R-:W-:Y:S05]  /*95c0*/  @P0 BRA `(.L_x_93) ;  /* 0x0000000000040947 */ /* 0x002fea0003800000 */
[----:B------:R-:W-:Y:S01]  /*95d0*/  BPT.TRAP 0x1 ;  /* 0x000000040000795c */ /* 0x000fe20000300000 */
.L_x_93:
[----:B------:R-:W-:-:S04]  /*95e0*/  LOP3.LUT P0, RZ, R0, 0x1f, RZ, 0xc0, !PT ;  /* 0x0000001f00ff7812 */ /* 0x000fc8000780c0ff */
[----:B------:R-:W-:-:S13]  /*95f0*/  PLOP3.LUT P0, PT, P0, P2, PT, 0x2a, 0x0 ;  /* 0x000000000000781c */ /* 0x000fda0000704572 */
[----:B------:R-:W-:Y:S05]  /*9600*/  @P0 BRA `(.L_x_94) ;  /* 0x0000000000040947 */ /* 0x000fea0003800000 */
[----:B------:R-:W-:Y:S01]  /*9610*/  BPT.TRAP 0x1 ;  /* 0x000000040000795c */ /* 0x000fe20000300000 */
.L_x_94:
[----:B------:R-:W-:Y:S01]  /*9620*/  IMAD R5, R2, 0x2800, R5 ;  /* 0x0000280002057824 */ /* 0x000fe200078e0205 */
[----:B------:R-:W-:Y:S01]  /*9630*/  R2UR UR41, R4 ;  /* 0x00000000042972ca */ /* 0x000fe200000e0000 */
[----:B------:R-:W-:Y:S01]  /*9640*/  ULDC.64 UR6, c[0x0][0x198] ;  /* 0x0000660000067ab9 */ /* 0x000fe20000000a00 */
[----:B------:R-:W-:Y:S01]  /*9650*/  UMOV UR43, URZ ;  /* 0x0000003f002b7c82 */ /* 0x000fe20008000000 */
[----:B------:R-:W-:Y:S01]  /*9660*/  UIADD3 UR6, UP0, UR6, 0x2f0, URZ ;  /* 0x000002f006067890 */ /* 0x000fe2000ff1e03f */
[----:B------:R-:W-:Y:S01]  /*9670*/  R2UR UR48, R5 ;  /* 0x00000000053072ca */ /* 0x000fe200000e0000 */
[----:B------:R-:W-:Y:S01]  /*9680*/  UMOV UR8, 0x0 ;  /* 0x0000000000087882 */ /* 0x000fe20000000000 */
[----:B------:R-:W-:Y:S01]  /*9690*/  UMOV UR9, 0x10000000 ;  /* 0x1000000000097882 */ /* 0x000fe20000000000 */
[----:B------:R-:W-:Y:S01]  /*96a0*/  UIADD3.X UR7, URZ, UR7, URZ, UP0, !UPT ;  /* 0x000000073f077290 */ /* 0x000fe200087fe43f */
[----:B------:R-:W-:Y:S01]  /*96b0*/  IADD3 R2, R2, 0x1, RZ ;  /* 0x0000000102027810 */ /* 0x000fe20007ffe0ff */
[----:B------:R-:W-:Y:S01]  /*96c0*/  UMOV UR42, URZ ;  /* 0x0000003f002a7c82 */ /* 0x000fe20008000000 */
[----:B------:R-:W-:Y:S01]  /*96d0*/  UMOV UR44, UR52 ;  /* 0x00000034002c7c82 */ /* 0x000fe20008000000 */
[----:B------:R-:W-:Y:S01]  /*96e0*/  UMOV UR45, UR53 ;  /* 0x00000035002d7c82 */ /* 0x000fe20008000000 */
[----:B------:R-:W-:Y:S01]  /*96f0*/  UMOV UR34, 0x10 ;  /* 0x0000001000227882 */ /* 0x000fe20000000000 */
[----:B------:R-:W-:Y:S01]  /*9700*/  UIADD3 UR41, UR41, 0x11800, URZ ;  /* 0x0001180029297890 */ /* 0x000fe2000fffe03f */
[----:B------:R-:W-:Y:S01]  /*9710*/  MOV R8, 0x1 ;  /* 0x0000000100087802 */ /* 0x000fe20000000f00 */
[----:B------:R-:W-:Y:S01]  /*9720*/  UMOV UR36, UR52 ;  /* 0x0000003400247c82 */ /* 0x000fe20008000000 */
[----:B------:R-:W-:Y:S01]  /*9730*/  UMOV UR37, UR53 ;  /* 0x0000003500257c82 */ /* 0x000fe20008000000 */
[----:B------:R-:W-:-:S02]  /*9740*/  UIADD3 UR40, UR48, 0x5000, URZ ;  /* 0x0000500030287890 */ /* 0x000fc4000fffe03f */
        /* <DEDUP_REMOVED lines=25> */
.L_x_91:
[----:B------:R-:W-:Y:S05]  /*98e0*/  BSYNC B0 ;  /* 0x0000000000007941 */ /* 0x000fea0003800000 */
.L_x_90:
[----:B------:R-:W-:-:S13]  /*98f0*/  ISETP.GE.AND P0, PT, R3, 0x41, PT ;  /* 0x000000410300780c */ /* 0x000fda0003f06270 */
[----:B------:R-:W-:Y:S05]  /*9900*/  @!P0 EXIT ;  /* 0x000000000000894d */ /* 0x000fea0003800000 */
[----:B------:R-:W-:Y:S01]  /*9910*/  VIADD R3, R3, 0x3f ;  /* 0x0000003f03037836 */ /* 0x000fe20000000000 */
[----:B------:R-:W-:Y:S01]  /*9920*/  LOP3.LUT P0, RZ, R0, 0x1f, RZ, 0xc0, !PT ;  /* 0x0000001f00ff7812 */ /* 0x000fe2000780c0ff */
[----:B------:R-:W-:Y:S03]  /*9930*/  BSSY B0, `(.L_x_95) ;  /* 0x0000092000007945 */ /* 0x000fe60003800000 */
[----:B------:R-:W-:Y:S02]  /*9940*/  SHF.R.S32.HI R0, RZ, 0x1f, R3 ;  /* 0x0000001fff007819 */ /* 0x000fe40000011403 */
[----:B------:R-:W-:Y:S02]  /*9950*/  PLOP3.LUT P0, PT, P0, P2, PT, 0x2a, 0x0 ;  /* 0x000000000000781c */ /* 0x000fe40000704572 */
[----:B------:R-:W-:Y:S02]  /*9960*/  LEA.HI R0, R0, R3, RZ, 0x6 ;  /* 0x0000000300007211 */ /* 0x000fe400078f30ff */
[----:B------:R-:W-:-:S02]  /*9970*/  MOV R3, UR4 ;  /* 0x0000000400037c02 */ /* 0x000fc40008000f00 */
[----:B------:R-:W-:Y:S02]  /*9980*/  SHF.R.S32.HI R4, RZ, 0x6, R0 ;  /* 0x00000006ff047819 */ /* 0x000fe40000011400 */
[----:B------:R-:W-:Y:S01]  /*9990*/  LOP3.LUT R0, R3, 0x2, RZ, 0xfc, !PT ;  /* 0x0000000203007812 */ /* 0x000fe200078efcff */
[----:B------:R-:W-:Y:S01]  /*99a0*/  IMAD.MOV.U32 R3, RZ, RZ, 0x1 ;  /* 0x00000001ff037424 */ /* 0x000fe200078e00ff */
[----:B------:R-:W-:-:S07]  /*99b0*/  SHF.L.U32 R4, R4, 0x1, RZ ;  /* 0x0000000104047819 */ /* 0x000fce00000006ff */
.L_x_106:
[----:B------:R-:W-:Y:S04]  /*99c0*/  BSSY B1, `(.L_x_96) ;  /* 0x0000041000017945 */ /* 0x000fe80003800000 */
[----:B------:R-:W-:Y:S05]  /*99d0*/  @!P3 BRA `(.L_x_97) ;  /* 0x0000000000fcb947 */ /* 0x000fea0003800000 */
[----:B------:R-:W1:Y:S01]  /*99e0*/  S2R R6, SR_CgaCtaId ;  /* 0x0000000000067919 */ /* 0x000e620000008800 */
[----:B------:R-:W-:-:S04]  /*99f0*/  MOV R5, 0x400 ;  /* 0x0000040000057802 */ /* 0x000fc80000000f00 */
[----:B-1----:R-:W-:Y:S02]  /*9a00*/  LEA R7, R6, R5, 0x18 ;  /* 0x0000000506077211 */ /* 0x002fe400078ec0ff */
[----:B------:R-:W-:Y:S02]  /*9a10*/  SHF.L.U32 R5, R3, 0x1f, RZ ;  /* 0x0000001f03057819 */ /* 0x000fe400000006ff */
[----:B------:R-:W-:-:S04]  /*9a20*/  LEA R6, R2, R7, 0x3 ;  /* 0x0000000702067211 */ /* 0x000fc800078e18ff */
[----:B------:R-:W1:Y:S02]  /*9a30*/  SYNCS.PHASECHK.TRANS64.TRYWAIT P4, [R6+URZ+0x11828], R5 ;  /* 0x01182805060075a7 */ /* 0x000e64000808017f */
[----:B-1----:R-:W-:Y:S05]  /*9a40*/  @!P4 BRA `(.L_x_98) ;  /* 0x0000000c0030c947 */ /* 0x002fea0003800000 */
.L_x_118:
[----:B-1----:R-:W-:-:S04]  /*9a50*/  @P2 MOV R5, 0x2800 ;  /* 0x0000280000052802 */ /* 0x002fc80000000f00 */
[----:B------:R1:W-:Y:S02]  /*9a60*/  @P2 SYNCS.ARRIVE.TRANS64 RZ, [R6+URZ+0x11800], R5 ;  /* 0x0118000506ff29a7 */ /* 0x0003e4000800003f */
[----:B-1----:R-:W-:-:S04]  /*9a70*/  PRMT R5, R0, 0x9910, RZ ;  /* 0x0000991000057816 */ /* 0x002fc800000000ff */
[----:B------:R-:W-:-:S13]  /*9a80*/  ISETP.NE.AND P4, PT, R5, 0x2, PT ;  /* 0x000000020500780c */ /* 0x000fda0003f85270 */
[----:B------:R-:W-:Y:S05]  /*9a90*/  @P4 BRA `(.L_x_99) ;  /* 0x0000000000044947 */ /* 0x000fea0003800000 */
[----:B------:R-:W-:Y:S01]  /*9aa0*/  BPT.TRAP 0x1 ;  /* 0x000000040000795c */ /* 0x000fe20000300000 */
.L_x_99:
[----:B------:R-:W-:Y:S05]  /*9ab0*/  @P0 BRA `(.L_x_100) ;  /* 0x0000000000040947 */ /* 0x000fea0003800000 */
[----:B------:R-:W-:Y:S01]  /*9ac0*/  BPT.TRAP 0x1 ;  /* 0x000000040000795c */ /* 0x000fe20000300000 */
.L_x_100:
[----:B------:R-:W-:Y:S01]  /*9ad0*/  IMAD R7, R2, 0x2800, R7 ;  /* 0x0000280002077824 */ /* 0x000fe200078e0207 */
[----:B------:R-:W-:Y:S01]  /*9ae0*/  R2UR UR49, R6 ;  /* 0x00000000063172ca */ /* 0x000fe200000e0000 */
[----:B------:R-:W-:Y:S01]  /*9af0*/  ULDC.64 UR6, c[0x0][0x198] ;  /* 0x0000660000067ab9 */ /* 0x000fe20000000a00 */
[----:B------:R-:W-:Y:S01]  /*9b00*/  R2UR UR51, R8 ;  /* 0x00000000083372ca */ /* 0x000fe200000e0000 */
[----:B------:R-:W-:Y:S01]  /*9b10*/  UIADD3 UR6, UP0, UR6, 0x1f0, URZ ;  /* 0x000001f006067890 */ /* 0x000fe2000ff1e03f */
[----:B------:R-:W-:Y:S01]  /*9b20*/  R2UR UR16, R7 ;  /* 0x00000000071072ca */ /* 0x000fe200000e0000 */
[----:B------:R-:W-:Y:S01]  /*9b30*/  UMOV UR8, 0x0 ;  /* 0x0000000000087882 */ /* 0x000fe20000000000 */
[----:B------:R-:W-:Y:S01]  /*9b40*/  UMOV UR9, 0x10000000 ;  /* 0x1000000000097882 */ /* 0x000fe20000000000 */
[----:B------:R-:W-:Y:S01]  /*9b50*/  UIADD3.X UR7, URZ, UR7, URZ, UP0, !UPT ;  /* 0x000000073f077290 */ /* 0x000fe200087fe43f */
[----:B------:R-:W-:Y:S01]  /*9b60*/  VIADD R5, R2, 0x1 ;  /* 0x0000000102057836 */ /* 0x000fe20000000000 */
[----:B------:R-:W-:Y:S01]  /*9b70*/  UMOV UR50, URZ ;  /* 0x0000003f00327c82 */ /* 0x000fe20008000000 */
[----:B------:R-:W-:Y:S01]  /*9b80*/  UMOV UR42, 0x10 ;  /* 0x00000010002a7882 */ /* 0x000fe20000000000 */
[----:B------:R-:W-:Y:S01]  /*9b90*/  UMOV UR44, UR52 ;  /* 0x00000034002c7c82 */ /* 0x000fe20008000000 */
[----:B------:R-:W-:Y:S01]  /*9ba0*/  UMOV UR45, UR53 ;  /* 0x00000035002d7c82 */ /* 0x000fe20008000000 */
[----:B------:R-:W-:Y:S01]  /*9bb0*/  UIADD3 UR49, UR49, 0x11800, URZ ;  /* 0x0001180031317890 */ /* 0x000fe2000fffe03f */
[----:B------:R-:W-:Y:S01]  /*9bc0*/  ISETP.NE.AND P4, PT, R5, 0x5, PT ;  /* 0x000000050500780c */ /* 0x000fe20003f85270 */
[----:B------:R-:W-:-:S02]  /*9bd0*/  USHF.L.U32 UR51, UR51, 0x6, URZ ;  /* 0x0000000633337899 */ /* 0x000fc4000800063f */
[----:B------:R-:W-:Y:S01]  /*9be0*/  UIADD3 UR48, UR16, 0x5000, URZ ;  /* 0x0000500010307890 */ /* 0x000fe2000fffe03f */
[----:B------:R-:W-:Y:S01]  /*9bf0*/  SEL R2, RZ, 0x1, P4 ;  /* 0x00000001ff027807 */ /* 0x000fe20002000000 */
[----:B------:R-:W-:Y:S02]  /*9c00*/  UIADD3 UR40, UR16, 0x5800, URZ ;  /* 0x0000580010287890 */ /* 0x000fe4000fffe03f */
[----:B------:R-:W-:Y:S01]  /*9c10*/  UIADD3 UR32, UR16, 0x6000, URZ ;  /* 0x0000600010207890 */ /* 0x000fe2000fffe03f */
[----:B------:R-:W-:Y:S01]  /*9c20*/  LOP3.LUT R3, R3, R2, RZ, 0x3c, !PT ;  /* 0x0000000203037212 */ /* 0x000fe200078e3cff */
[----:B------:R-:W-:Y:S01]  /*9c30*/  UIADD3 UR24, UR16, 0x6800, URZ ;  /* 0x0000680010187890 */ /* 0x000fe2000fffe03f */
[----:B------:R-:W-:Y:S01]  /*9c40*/  SEL R2, R5, RZ, P4 ;  /* 0x000000ff05027207 */ /* 0x000fe20002000000 */
        /* <DEDUP_REMOVED lines=24> */
.L_x_97:
[----:B------:R-:W-:Y:S05]  /*9dd0*/  BSYNC B1 ;  /* 0x0000000000017941 */ /* 0x000fea0003800000 */
.L_x_96:
[----:B------:R-:W-:Y:S01]  /*9de0*/  ISETP.LT.OR P4, PT, R4, 0x4, !P3 ;  /* 0x000000040400780c */ /* 0x000fe20005f81670 */
[----:B------:R-:W-:-:S12]  /*9df0*/  BSSY B1, `(.L_x_101) ;  /* 0x0000042000017945 */ /* 0x000fd80003800000 */
[----:B------:R-:W-:Y:S05]  /*9e00*/  @P4 BRA `(.L_x_102) ;  /* 0x0000000400004947 */ /* 0x000fea0003800000 */
[----:B------:R-:W1:Y:S01]  /*9e10*/  S2R R6, SR_CgaCtaId ;  /* 0x0000000000067919 */ /* 0x000e620000008800 */
[----:B------:R-:W-:Y:S02]  /*9e20*/  MOV R5, 0x400 ;  /* 0x0000040000057802 */ /* 0x000fe40000000f00 */
[----:B------:R-:W-:Y:S02]  /*9e30*/  SHF.L.U32 R7, R3, 0x1f, RZ ;  /* 0x0000001f03077819 */ /* 0x000fe400000006ff */
[----:B-1----:R-:W-:-:S04]  /*9e40*/  LEA R5, R6, R5, 0x18 ;  /* 0x0000000506057211 */ /* 0x002fc800078ec0ff */
[----:B------:R-:W-:-:S04]  /*9e50*/  LEA R6, R2, R5, 0x3 ;  /* 0x0000000502067211 */ /* 0x000fc800078e18ff */
[----:B------:R-:W1:Y:S02]  /*9e60*/  SYNCS.PHASECHK.TRANS64.TRYWAIT P4, [R6+URZ+0x11828], R7 ;  /* 0x01182807060075a7 */ /* 0x000e64000808017f */
[----:B-1----:R-:W-:Y:S05]  /*9e70*/  @!P4 BRA `(.L_x_103) ;  /* 0x000000080038c947 */ /* 0x002fea0003800000 */
.L_x_119:
[----:B-1----:R-:W-:-:S04]  /*9e80*/  @P1 MOV R7, 0x2800 ;  /* 0x0000280000071802 */ /* 0x002fc80000000f00 */
[----:B------:R1:W-:Y:S02]  /*9e90*/  @P1 SYNCS.ARRIVE.TRANS64 RZ, [R6+URZ+0x11800], R7 ;  /* 0x0118000706ff19a7 */ /* 0x0003e4000800003f */
[----:B-1----:R-:W-:-:S04]  /*9ea0*/  PRMT R7, R0, 0x9910, RZ ;  /* 0x0000991000077816 */ /* 0x002fc800000000ff */
[----:B------:R-:W-:-:S13]  /*9eb0*/  ISETP.NE.AND P4, PT, R7, 0x2, PT ;  /* 0x000000020700780c */ /* 0x000fda0003f85270 */
[----:B------:R-:W-:Y:S05]  /*9ec0*/  @P4 BRA `(.L_x_104) ;  /* 0x0000000000044947 */ /* 0x000fea0003800000 */
[----:B------:R-:W-:Y:S01]  /*9ed0*/  BPT.TRAP 0x1 ;  /* 0x000000040000795c */ /* 0x000fe20000300000 */
.L_x_104:
[----:B------:R-:W-:Y:S05]  /*9ee0*/  @P0 BRA `(.L_x_105) ;  /* 0x0000000000040947 */ /* 0x000fea0003800000 */
[----:B------:R-:W-:Y:S01]  /*9ef0*/  BPT.TRAP 0x1 ;  /* 0x000000040000795c */ /* 0x000fe20000300000 */
.L_x_105:
        /* <DEDUP_REMOVED lines=16> */
[----:B------:R-:W-:Y:S01]  /*a000*/  USHF.L.U32 UR51, UR51, 0x6, URZ ;  /* 0x0000000633337899 */ /* 0x000fe2000800063f */
[----:B------:R-:W-:Y:S01]  /*a010*/  IADD3 R8, R8, 0x1, RZ ;  /* 0x0000000108087810 */ /* 0x000fe20007ffe0ff */
[----:B------:R-:W-:Y:S01]  /*a020*/  UIADD3 UR48, UR16, 0x5000, URZ ;  /* 0x0000500010307890 */ /* 0x000fe2000fffe03f */
[----:B------:R-:W-:Y:S01]  /*a030*/  SEL R6, RZ, 0x1, P4 ;  /* 0x00000001ff067807 */ /* 0x000fe20002000000 */
[----:B------:R-:W-:Y:S01]  /*a040*/  UIADD3 UR40, UR16, 0x5800, URZ ;  /* 0x0000580010287890 */ /* 0x000fe2000fffe03f */
[----:B------:R-:W-:Y:S01]  /*a050*/  SEL R2, R2, RZ, P4 ;  /* 0x000000ff02027207 */ /* 0x000fe20002000000 */
[----:B------:R-:W-:Y:S01]  /*a060*/  UIADD3 UR32, UR16, 0x6000, URZ ;  /* 0x0000600010207890 */ /* 0x000fe2000fffe03f */
[----:B------:R-:W-:Y:S01]  /*a070*/  LOP3.LUT R3, R3, R6, RZ, 0x3c, !PT ;  /* 0x0000000603037212 */ /* 0x000fe200078e3cff */
[----:B------:R-:W-:-:S02]  /*a080*/  UIADD3 UR24, UR16, 0x6800, URZ ;  /* 0x0000680010187890 */ /* 0x000fc4000fffe03f */
        /* <DEDUP_REMOVED lines=24> */
.L_x_102:
[----:B------:R-:W-:Y:S05]  /*a210*/  BSYNC B1 ;  /* 0x0000000000017941 */ /* 0x000fea0003800000 */
.L_x_101:
[C---:B------:R-:W-:Y:S02]  /*a220*/  ISETP.GT.AND P4, PT, R4.reuse, 0x4, PT ;  /* 0x000000040400780c */ /* 0x040fe40003f84270 */
[----:B------:R-:W-:-:S11]  /*a230*/  IADD3 R4, R4, -0x2, RZ ;  /* 0xfffffffe04047810 */ /* 0x000fd60007ffe0ff */
[----:B------:R-:W-:Y:S05]  /*a240*/  @P4 BRA `(.L_x_106) ;  /* 0xfffffff400dc4947 */ /* 0x000fea000383ffff */
[----:B------:R-:W-:Y:S05]  /*a250*/  BSYNC B0 ;  /* 0x0000000000007941 */ /* 0x000fea0003800000 */
.L_x_95:
[----:B------:R-:W-:Y:S05]  /*a260*/  EXIT ;  /* 0x000000000000794d */ /* 0x000fea0003800000 */
.L_x_15:
[----:B--2---:R-:W-:-:S04]  /*a270*/  IMAD.U32 R3, RZ, RZ, UR8 ;  /* 0x00000008ff037e24 */ /* 0x004fc8000f8e00ff */
[----:B------:R2:W3:Y:S03]  /*a280*/  SYNCS.PHASECHK.TRANS64.TRYWAIT P1, [R3+URZ+0x11850], R2 ;  /* 0x01185002030075a7 */ /* 0x0004e6000802017f */
[----:B---3--:R-:W-:Y:S05]  /*a290*/  @!P1 NANOSLEEP.SYNCS 0x989680 ;  /* 0x009896800000995d */ /* 0x008fea0003900000 */
[----:B------:R-:W3:Y:S02]  /*a2a0*/  @!P1 SYNCS.PHASECHK.TRANS64 P1, [R3+URZ+0x11850], R2 ;  /* 0x01185002030095a7 */ /* 0x000ee4000802007f */
[----:B---3--:R-:W-:Y:S05]  /*a2b0*/  @!P1 BRA `(.L_x_15) ;  /* 0xfffffffc00ec9947 */ /* 0x008fea000383ffff */
[----:B------:R-:W-:Y:S05]  /*a2c0*/  BRA `(.L_x_107) ;  /* 0xffffff6800c87947 */ /* 0x000fea000383ffff */
.L_x_17:
[----:B--2---:R-:W-:-:S04]  /*a2d0*/  MOV R2, UR36 ;  /* 0x0000002400027c02 */ /* 0x004fc80008000f00 */
[----:B------:R2:W3:Y:S03]  /*a2e0*/  SYNCS.PHASECHK.TRANS64.TRYWAIT P1, [R2+URZ+0x11800], R7 ;  /* 0x01180007020075a7 */ /* 0x0004e6000802017f */
[----:B---3--:R-:W-:Y:S05]  /*a2f0*/  @!P1 NANOSLEEP.SYNCS 0x989680 ;  /* 0x009896800000995d */ /* 0x008fea0003900000 */
[----:B------:R-:W3:Y:S02]  /*a300*/  @!P1 SYNCS.PHASECHK.TRANS64 P1, [R2+URZ+0x11800], R7 ;  /* 0x01180007020095a7 */ /* 0x000ee4000802007f */
[----:B---3--:R-:W-:Y:S05]  /*a310*/  @!P1 BRA `(.L_x_17) ;  /* 0xfffffffc00ec9947 */ /* 0x008fea000383ffff */
[----:B------:R-:W-:Y:S05]  /*a320*/  BRA `(.L_x_108) ;  /* 0xffffff6800d07947 */ /* 0x000fea000383ffff */
.L_x_18:
[----:B--2---:R-:W-:-:S04]  /*a330*/  MOV R3, UR28 ;  /* 0x0000001c00037c02 */ /* 0x004fc80008000f00 */
[----:B------:R2:W3:Y:S03]  /*a340*/  SYNCS.PHASECHK.TRANS64.TRYWAIT P1, [R3+URZ+-0x8], R2 ;  /* 0xfffff802030075a7 */ /* 0x0004e6000802017f */
[----:B---3--:R-:W-:Y:S05]  /*a350*/  @!P1 NANOSLEEP.SYNCS 0x989680 ;  /* 0x009896800000995d */ /* 0x008fea0003900000 */
[----:B------:R-:W3:Y:S02]  /*a360*/  @!P1 SYNCS.PHASECHK.TRANS64 P1, [R3+URZ+-0x8], R2 ;  /* 0xfffff802030095a7 */ /* 0x000ee4000802007f */
[----:B---3--:R-:W-:Y:S05]  /*a370*/  @!P1 BRA `(.L_x_18) ;  /* 0xfffffffc00ec9947 */ /* 0x008fea000383ffff */
[----:B------:R-:W-:Y:S05]  /*a380*/  BRA `(.L_x_109) ;  /* 0xffffff6800cc7947 */ /* 0x000fea000383ffff */
.L_x_20:
[----:B-1----:R-:W-:-:S04]  /*a390*/  IMAD.U32 R8, RZ, RZ, UR36 ;  /* 0x00000024ff087e24 */ /* 0x002fc8000f8e00ff */
[----:B------:R1:W2:Y:S03]  /*a3a0*/  SYNCS.PHASECHK.TRANS64.TRYWAIT P1, [R8+URZ+0x11808], R7 ;  /* 0x01180807080075a7 */ /* 0x0002a6000802017f */
[----:B--2---:R-:W-:Y:S05]  /*a3b0*/  @!P1 NANOSLEEP.SYNCS 0x989680 ;  /* 0x009896800000995d */ /* 0x004fea0003900000 */
[----:B------:R-:W2:Y:S02]  /*a3c0*/  @!P1 SYNCS.PHASECHK.TRANS64 P1, [R8+URZ+0x11808], R7 ;  /* 0x01180807080095a7 */ /* 0x000ea4000802007f */
[----:B--2---:R-:W-:Y:S05]  /*a3d0*/  @!P1 BRA `(.L_x_20) ;  /* 0xfffffffc00ec9947 */ /* 0x004fea000383ffff */
[----:B------:R-:W-:Y:S05]  /*a3e0*/  BRA `(.L_x_110) ;  /* 0xffffff8000707947 */ /* 0x000fea000383ffff */
.L_x_25:
[----:B-1----:R-:W-:-:S04]  /*a3f0*/  MOV R5, UR10 ;  /* 0x0000000a00057c02 */ /* 0x002fc80008000f00 */
[----:B------:R1:W2:Y:S03]  /*a400*/  SYNCS.PHASECHK.TRANS64.TRYWAIT P2, [R5+URZ+0x11800], R4 ;  /* 0x01180004050075a7 */ /* 0x0002a6000804017f */
[----:B--2---:R-:W-:Y:S05]  /*a410*/  @!P2 NANOSLEEP.SYNCS 0x989680 ;  /* 0x009896800000a95d */ /* 0x004fea0003900000 */
[----:B------:R-:W2:Y:S02]  /*a420*/  @!P2 SYNCS.PHASECHK.TRANS64 P2, [R5+URZ+0x11800], R4 ;  /* 0x011800040500a5a7 */ /* 0x000ea4000804007f */
[----:B--2---:R-:W-:Y:S05]  /*a430*/  @!P2 BRA `(.L_x_25) ;  /* 0xfffffffc00eca947 */ /* 0x004fea000383ffff */
[----:B------:R-:W-:Y:S05]  /*a440*/  BRA `(.L_x_111) ;  /* 0xffffff8800687947 */ /* 0x000fea000383ffff */
.L_x_29:
[----:B-1----:R-:W-:-:S04]  /*a450*/  MOV R9, UR10 ;  /* 0x0000000a00097c02 */ /* 0x002fc80008000f00 */
[----:B------:R1:W2:Y:S03]  /*a460*/  SYNCS.PHASECHK.TRANS64.TRYWAIT P2, [R9+URZ+0x11800], R10 ;  /* 0x0118000a090075a7 */ /* 0x0002a6000804017f */
[----:B--2---:R-:W-:Y:S05]  /*a470*/  @!P2 NANOSLEEP.SYNCS 0x989680 ;  /* 0x009896800000a95d */ /* 0x004fea0003900000 */
[----:B------:R-:W2:Y:S02]  /*a480*/  @!P2 SYNCS.PHASECHK.TRANS64 P2, [R9+URZ+0x11800], R10 ;  /* 0x0118000a0900a5a7 */ /* 0x000ea4000804007f */
[----:B--2---:R-:W-:Y:S05]  /*a490*/  @!P2 BRA `(.L_x_29) ;  /* 0xfffffffc00eca947 */ /* 0x004fea000383ffff */
[----:B------:R-:W-:Y:S05]  /*a4a0*/  BRA `(.L_x_28) ;  /* 0xffffff9c00b47947 */ /* 0x000fea000383ffff */
.L_x_37:
[----:B-1----:R-:W-:-:S04]  /*a4b0*/  IMAD.U32 R5, RZ, RZ, UR10 ;  /* 0x0000000aff057e24 */ /* 0x002fc8000f8e00ff */
[----:B------:R1:W2:Y:S03]  /*a4c0*/  SYNCS.PHASECHK.TRANS64.TRYWAIT P2, [R5+URZ+0x11800], R4 ;  /* 0x01180004050075a7 */ /* 0x0002a6000804017f */
[----:B--2---:R-:W-:Y:S05]  /*a4d0*/  @!P2 NANOSLEEP.SYNCS 0x989680 ;  /* 0x009896800000a95d */ /* 0x004fea0003900000 */
[----:B------:R-:W2:Y:S02]  /*a4e0*/  @!P2 SYNCS.PHASECHK.TRANS64 P2, [R5+URZ+0x11800], R4 ;  /* 0x011800040500a5a7 */ /* 0x000ea4000804007f */
[----:B--2---:R-:W-:Y:S05]  /*a4f0*/  @!P2 BRA `(.L_x_37) ;  /* 0xfffffffc00eca947 */ /* 0x004fea000383ffff */
[----:B------:R-:W-:Y:S05]  /*a500*/  BRA `(.L_x_112) ;  /* 0xffffffa400e47947 */ /* 0x000fea000383ffff */
.L_x_41:
[----:B-1----:R-:W-:-:S04]  /*a510*/  MOV R9, UR10 ;  /* 0x0000000a00097c02 */ /* 0x002fc80008000f00 */
[----:B------:R1:W2:Y:S03]  /*a520*/  SYNCS.PHASECHK.TRANS64.TRYWAIT P2, [R9+URZ+0x11800], R16 ;  /* 0x01180010090075a7 */ /* 0x0002a6000804017f */
[----:B--2---:R-:W-:Y:S05]  /*a530*/  @!P2 NANOSLEEP.SYNCS 0x989680 ;  /* 0x009896800000a95d */ /* 0x004fea0003900000 */
[----:B------:R-:W2:Y:S02]  /*a540*/  @!P2 SYNCS.PHASECHK.TRANS64 P2, [R9+URZ+0x11800], R16 ;  /* 0x011800100900a5a7 */ /* 0x000ea4000804007f */
[----:B--2---:R-:W-:Y:S05]  /*a550*/  @!P2 BRA `(.L_x_41) ;  /* 0xfffffffc00eca947 */ /* 0x004fea000383ffff */
[----:B------:R-:W-:Y:S05]  /*a560*/  BRA `(.L_x_40) ;  /* 0xffffffc000347947 */ /* 0x000fea000383ffff */
.L_x_57:
[----:B-1----:R-:W-:-:S04]  /*a570*/  MOV R3, UR28 ;  /* 0x0000001c00037c02 */ /* 0x002fc80008000f00 */
[----:B------:R1:W2:Y:S03]  /*a580*/  SYNCS.PHASECHK.TRANS64.TRYWAIT P0, [R3+URZ+0x8], R0 ;  /* 0x00000800030075a7 */ /* 0x0002a6000800017f */
[----:B--2---:R-:W-:Y:S05]  /*a590*/  @!P0 NANOSLEEP.SYNCS 0x989680 ;  /* 0x009896800000895d */ /* 0x004fea0003900000 */
[----:B------:R-:W2:Y:S02]  /*a5a0*/  @!P0 SYNCS.PHASECHK.TRANS64 P0, [R3+URZ+0x8], R0 ;  /* 0x00000800030085a7 */ /* 0x000ea4000800007f */
[----:B--2---:R-:W-:Y:S05]  /*a5b0*/  @!P0 BRA `(.L_x_57) ;  /* 0xfffffffc00ec8947 */ /* 0x004fea000383ffff */
[----:B------:R-:W-:Y:S05]  /*a5c0*/  BRA `(.L_x_113) ;  /* 0xffffffcc00d87947 */ /* 0x000fea000383ffff */
.L_x_77:
[----:B--2---:R2:W4:Y:S02]  /*a5d0*/  SYNCS.PHASECHK.TRANS64.TRYWAIT P0, [R4+URZ+0x11860], R3 ;  /* 0x01186003040075a7 */ /* 0x004524000800017f */
[----:B----4-:R-:W-:Y:S05]  /*a5e0*/  @!P0 NANOSLEEP.SYNCS 0x989680 ;  /* 0x009896800000895d */ /* 0x010fea0003900000 */
[----:B------:R-:W4:Y:S02]  /*a5f0*/  @!P0 SYNCS.PHASECHK.TRANS64 P0, [R4+URZ+0x11860], R3 ;  /* 0x01186003040085a7 */ /* 0x000f24000800007f */
[----:B----4-:R-:W-:Y:S05]  /*a600*/  @!P0 BRA `(.L_x_77) ;  /* 0xfffffffc00f08947 */ /* 0x010fea000383ffff */
[----:B------:R-:W-:Y:S05]  /*a610*/  BRA `(.L_x_114) ;  /* 0xffffffe000c47947 */ /* 0x000fea000383ffff */
.L_x_82:
[----:B-1----:R1:W2:Y:S02]  /*a620*/  SYNCS.PHASECHK.TRANS64.TRYWAIT P0, [R2+URZ+0x11828], R5 ;  /* 0x01182805020075a7 */ /* 0x0022a4000800017f */
[----:B--2---:R-:W-:Y:S05]  /*a630*/  @!P0 NANOSLEEP.SYNCS 0x989680 ;  /* 0x009896800000895d */ /* 0x004fea0003900000 */
[----:B------:R-:W2:Y:S02]  /*a640*/  @!P0 SYNCS.PHASECHK.TRANS64 P0, [R2+URZ+0x11828], R5 ;  /* 0x01182805020085a7 */ /* 0x000ea4000800007f */
[----:B--2---:R-:W-:Y:S05]  /*a650*/  @!P0 BRA `(.L_x_82) ;  /* 0xfffffffc00f08947 */ /* 0x004fea000383ffff */
[----:B------:R-:W-:Y:S05]  /*a660*/  BRA `(.L_x_115) ;  /* 0xffffffe400b07947 */ /* 0x000fea000383ffff */
.L_x_87:
[----:B-1----:R1:W2:Y:S02]  /*a670*/  SYNCS.PHASECHK.TRANS64.TRYWAIT P0, [R5+URZ+0x11860], R6 ;  /* 0x01186006050075a7 */ /* 0x0022a4000800017f */
[----:B--2---:R-:W-:Y:S05]  /*a680*/  @!P0 NANOSLEEP.SYNCS 0x989680 ;  /* 0x009896800000895d */ /* 0x004fea0003900000 */
[----:B------:R-:W2:Y:S02]  /*a690*/  @!P0 SYNCS.PHASECHK.TRANS64 P0, [R5+URZ+0x11860], R6 ;  /* 0x01186006050085a7 */ /* 0x000ea4000800007f */
[----:B--2---:R-:W-:Y:S05]  /*a6a0*/  @!P0 BRA `(.L_x_87) ;  /* 0xfffffffc00f08947 */ /* 0x004fea000383ffff */
[----:B------:R-:W-:Y:S05]  /*a6b0*/  BRA `(.L_x_116) ;  /* 0xffffffe8009c7947 */ /* 0x000fea000383ffff */
.L_x_92:
[----:B-1----:R1:W2:Y:S02]  /*a6c0*/  SYNCS.PHASECHK.TRANS64.TRYWAIT P0, [R4+URZ+0x11828], R7 ;  /* 0x01182807040075a7 */ /* 0x0022a4000800017f */
[----:B--2---:R-:W-:Y:S05]  /*a6d0*/  @!P0 NANOSLEEP.SYNCS 0x989680 ;  /* 0x009896800000895d */ /* 0x004fea0003900000 */
[----:B------:R-:W2:Y:S02]  /*a6e0*/  @!P0 SYNCS.PHASECHK.TRANS64 P0, [R4+URZ+0x11828], R7 ;  /* 0x01182807040085a7 */ /* 0x000ea4000800007f */
[----:B--2---:R-:W-:Y:S05]  /*a6f0*/  @!P0 BRA `(.L_x_92) ;  /* 0xfffffffc00f08947 */ /* 0x004fea000383ffff */
[----:B------:R-:W-:Y:S05]  /*a700*/  BRA `(.L_x_117) ;  /* 0xffffffec00947947 */ /* 0x000fea000383ffff */
.L_x_98:
[----:B-1----:R1:W2:Y:S02]  /*a710*/  SYNCS.PHASECHK.TRANS64.TRYWAIT P4, [R6+URZ+0x11828], R5 ;  /* 0x01182805060075a7 */ /* 0x0022a4000808017f */
[----:B--2---:R-:W-:Y:S05]  /*a720*/  @!P4 NANOSLEEP.SYNCS 0x989680 ;  /* 0x009896800000c95d */ /* 0x004fea0003900000 */
[----:B------:R-:W2:Y:S02]  /*a730*/  @!P4 SYNCS.PHASECHK.TRANS64 P4, [R6+URZ+0x11828], R5 ;  /* 0x011828050600c5a7 */ /* 0x000ea4000808007f */
[----:B--2---:R-:W-:Y:S05]  /*a740*/  @!P4 BRA `(.L_x_98) ;  /* 0xfffffffc00f0c947 */ /* 0x004fea000383ffff */
[----:B------:R-:W-:Y:S05]  /*a750*/  BRA `(.L_x_118) ;  /* 0xfffffff000bc7947 */ /* 0x000fea000383ffff */
.L_x_103:
[----:B-1----:R1:W2:Y:S02]  /*a760*/  SYNCS.PHASECHK.TRANS64.TRYWAIT P4, [R6+URZ+0x11828], R7 ;  /* 0x01182807060075a7 */ /* 0x0022a4000808017f */
[----:B--2---:R-:W-:Y:S05]  /*a770*/  @!P4 NANOSLEEP.SYNCS 0x989680 ;  /* 0x009896800000c95d */ /* 0x004fea0003900000 */
[----:B------:R-:W2:Y:S02]  /*a780*/  @!P4 SYNCS.PHASECHK.TRANS64 P4, [R6+URZ+0x11828], R7 ;  /* 0x011828070600c5a7 */ /* 0x000ea4000808007f */
[----:B--2---:R-:W-:Y:S05]  /*a790*/  @!P4 BRA `(.L_x_103) ;  /* 0xfffffffc00f0c947 */ /* 0x004fea000383ffff */
[----:B------:R-:W-:Y:S05]  /*a7a0*/  BRA `(.L_x_119) ;  /* 0xfffffff400b47947 */ /* 0x000fea000383ffff */
        .weak           $__internal_0_$__cuda_sm20_rcp_rn_f32_slowpath
        .type           $__internal_0_$__cuda_sm20_rcp_rn_f32_slowpath,@function
        .size           $__internal_0_$__cuda_sm20_rcp_rn_f32_slowpath,(.L_x_125 - $__internal_0_$__cuda_sm20_rcp_rn_f32_slowpath)
$__internal_0_$__cuda_sm20_rcp_rn_f32_slowpath:
[----:B------:R-:W-:Y:S01]  /*a7b0*/  IMAD.SHL.U32 R0, R2, 0x2, RZ ;  /* 0x0000000202007824 */ /* 0x000fe200078e00ff */
[----:B------:R-:W-:Y:S04]  /*a7c0*/  BSSY B2, `(.L_x_120) ;  /* 0x0000030000027945 */ /* 0x000fe80003800000 */
[----:B------:R-:W-:-:S04]  /*a7d0*/  SHF.R.U32.HI R18, RZ, 0x18, R0 ;  /* 0x00000018ff127819 */ /* 0x000fc80000011600 */
[----:B------:R-:W-:-:S13]  /*a7e0*/  ISETP.NE.U32.AND P0, PT, R18, RZ, PT ;  /* 0x000000ff1200720c */ /* 0x000fda0003f05070 */
[----:B------:R-:W-:Y:S05]  /*a7f0*/  @P0 BRA `(.L_x_121) ;  /* 0x0000000000280947 */ /* 0x000fea0003800000 */
[----:B------:R-:W-:-:S04]  /*a800*/  SHF.L.U32 R0, R2, 0x1, RZ ;  /* 0x0000000102007819 */ /* 0x000fc800000006ff */
[----:B------:R-:W-:-:S13]  /*a810*/  ISETP.NE.AND P0, PT, R0, RZ, PT ;  /* 0x000000ff0000720c */ /* 0x000fda0003f05270 */
[----:B------:R-:W-:Y:S01]  /*a820*/  @P0 FFMA R10, R2, 1.84467440737095516160e+19, RZ ;  /* 0x5f800000020a0823 */ /* 0x000fe200000000ff */
[----:B------:R-:W-:Y:S08]  /*a830*/  @!P0 MUFU.RCP R3, R2 ;  /* 0x0000000200038308 */ /* 0x000ff00000001000 */
[----:B------:R-:W1:Y:S02]  /*a840*/  @P0 MUFU.RCP R13, R10 ;  /* 0x0000000a000d0308 */ /* 0x000e640000001000 */
[----:B-1----:R-:W-:-:S04]  /*a850*/  @P0 FFMA R0, R10, R13, -1 ;  /* 0xbf8000000a000423 */ /* 0x002fc8000000000d */
[----:B------:R-:W-:-:S04]  /*a860*/  @P0 FADD.FTZ R0, -R0, -RZ ;  /* 0x800000ff00000221 */ /* 0x000fc80000010100 */
[----:B------:R-:W-:-:S04]  /*a870*/  @P0 FFMA R0, R13, R0, R13 ;  /* 0x000000000d000223 */ /* 0x000fc8000000000d */
[----:B------:R-:W-:Y:S01]  /*a880*/  @P0 FFMA R3, R0, 1.84467440737095516160e+19, RZ ;  /* 0x5f80000000030823 */ /* 0x000fe200000000ff */
[----:B------:R-:W-:Y:S06]  /*a890*/  BRA `(.L_x_122) ;  /* 0x0000000000887947 */ /* 0x000fec0003800000 */
.L_x_121:
[----:B------:R-:W-:-:S04]  /*a8a0*/  IADD3 R19, R18, -0xfd, RZ ;  /* 0xffffff0312137810 */ /* 0x000fc80007ffe0ff */
[----:B------:R-:W-:-:S13]  /*a8b0*/  ISETP.GT.U32.AND P0, PT, R19, 0x1, PT ;  /* 0x000000011300780c */ /* 0x000fda0003f04070 */
[----:B------:R-:W-:Y:S05]  /*a8c0*/  @P0 BRA `(.L_x_123) ;  /* 0x0000000000780947 */ /* 0x000fea0003800000 */
[----:B------:R-:W-:Y:S01]  /*a8d0*/  LOP3.LUT R0, R2, 0x7fffff, RZ, 0xc0, !PT ;  /* 0x007fffff02007812 */ /* 0x000fe200078ec0ff */
[----:B------:R-:W-:-:S03]  /*a8e0*/  IMAD.MOV.U32 R14, RZ, RZ, 0x3 ;  /* 0x00000003ff0e7424 */ /* 0x000fc600078e00ff */
[----:B------:R-:W-:Y:S02]  /*a8f0*/  LOP3.LUT R0, R0, 0x3f800000, RZ, 0xfc, !PT ;  /* 0x3f80000000007812 */ /* 0x000fe400078efcff */
[----:B------:R-:W-:Y:S02]  /*a900*/  SHF.L.U32 R14, R14, R19, RZ ;  /* 0x000000130e0e7219 */ /* 0x000fe400000006ff */
[----:B------:R-:W1:Y:S02]  /*a910*/  MUFU.RCP R3, R0 ;  /* 0x0000000000037308 */ /* 0x000e640000001000 */
[----:B-1----:R-:W-:-:S04]  /*a920*/  FFMA R10, R0, R3, -1 ;  /* 0xbf800000000a7423 */ /* 0x002fc80000000003 */
[----:B------:R-:W-:-:S04]  /*a930*/  FADD.FTZ R10, -R10, -RZ ;  /* 0x800000ff0a0a7221 */ /* 0x000fc80000010100 */
[CCC-:B------:R-:W-:Y:S01]  /*a940*/  FFMA.RM R12, R3.reuse, R10.reuse, R3.reuse ;  /* 0x0000000a030c7223 */ /* 0x1c0fe20000004003 */
[----:B------:R-:W-:-:S04]  /*a950*/  FFMA.RP R13, R3, R10, R3 ;  /* 0x0000000a030d7223 */ /* 0x000fc80000008003 */
[C---:B------:R-:W-:Y:S02]  /*a960*/  LOP3.LUT R3, R12.reuse, 0x7fffff, RZ, 0xc0, !PT ;  /* 0x007fffff0c037812 */ /* 0x040fe400078ec0ff */
[----:B------:R-:W-:Y:S02]  /*a970*/  FSETP.NEU.FTZ.AND P0, PT, R12, R13, PT ;  /* 0x0000000d0c00720b */ /* 0x000fe40003f1d000 */
[----:B------:R-:W-:Y:S02]  /*a980*/  LOP3.LUT R3, R3, 0x800000, RZ, 0xfc, !PT ;  /* 0x0080000003037812 */ /* 0x000fe400078efcff */
[----:B------:R-:W-:Y:S02]  /*a990*/  SEL R10, RZ, 0xffffffff, !P0 ;  /* 0xffffffffff0a7807 */ /* 0x000fe40004000000 */
[----:B------:R-:W-:Y:S02]  /*a9a0*/  LOP3.LUT R14, R14, R3, RZ, 0xc0, !PT ;  /* 0x000000030e0e7212 */ /* 0x000fe400078ec0ff */
[----:B------:R-:W-:-:S02]  /*a9b0*/  IADD3 R10, -R10, RZ, RZ ;  /* 0x000000ff0a0a7210 */ /* 0x000fc40007ffe1ff */
[-C--:B------:R-:W-:Y:S02]  /*a9c0*/  SHF.R.U32.HI R14, RZ, R19.reuse, R14 ;  /* 0x00000013ff0e7219 */ /* 0x080fe4000001160e */
[----:B------:R-:W-:Y:S02]  /*a9d0*/  LOP3.LUT P1, RZ, R10, R19, R3, 0xf8, !PT ;  /* 0x000000130aff7212 */ /* 0x000fe4000782f803 */
[C---:B------:R-:W-:Y:S02]  /*a9e0*/  LOP3.LUT P0, RZ, R14.reuse, 0x1, RZ, 0xc0, !PT ;  /* 0x000000010eff7812 */ /* 0x040fe4000780c0ff */
[----:B------:R-:W-:-:S04]  /*a9f0*/  LOP3.LUT P2, RZ, R14, 0x2, RZ, 0xc0, !PT ;  /* 0x000000020eff7812 */ /* 0x000fc8000784c0ff */
[----:B------:R-:W-:Y:S02]  /*aa00*/  PLOP3.LUT P0, PT, P0, P1, P2, 0xe0, 0x0 ;  /* 0x000000000000781c */ /* 0x000fe40000703c20 */
[----:B------:R-:W-:Y:S02]  /*aa10*/  LOP3.LUT P1, RZ, R2, 0x7fffff, RZ, 0xc0, !PT ;  /* 0x007fffff02ff7812 */ /* 0x000fe4000782c0ff */
[----:B------:R-:W-:-:S04]  /*aa20*/  SEL R0, RZ, 0x1, !P0 ;  /* 0x00000001ff007807 */ /* 0x000fc80004000000 */
[----:B------:R-:W-:-:S04]  /*aa30*/  IADD3 R0, -R0, RZ, RZ ;  /* 0x000000ff00007210 */ /* 0x000fc80007ffe1ff */
[----:B------:R-:W-:Y:S01]  /*aa40*/  ISETP.GE.AND P0, PT, R0, RZ, PT ;  /* 0x000000ff0000720c */ /* 0x000fe20003f06270 */
[----:B------:R-:W-:-:S05]  /*aa50*/  VIADD R0, R18, 0xffffff04 ;  /* 0xffffff0412007836 */ /* 0x000fca0000000000 */
[----:B------:R-:W-:-:S07]  /*aa60*/  SHF.R.U32.HI R3, RZ, R0, R3 ;  /* 0x00000000ff037219 */ /* 0x000fce0000011603 */
[----:B------:R-:W-:-:S04]  /*aa70*/  @!P0 IADD3 R3, R3, 0x1, RZ ;  /* 0x0000000103038810 */ /* 0x000fc80007ffe0ff */
[----:B------:R-:W-:-:S04]  /*aa80*/  @!P1 SHF.L.U32 R3, R3, 0x1, RZ ;  /* 0x0000000103039819 */ /* 0x000fc800000006ff */
[----:B------:R-:W-:Y:S01]  /*aa90*/  LOP3.LUT R3, R3, 0x80000000, R2, 0xf8, !PT ;  /* 0x8000000003037812 */ /* 0x000fe200078ef802 */
[----:B------:R-:W-:Y:S06]  /*aaa0*/  BRA `(.L_x_122) ;  /* 0x0000000000047947 */ /* 0x000fec0003800000 */
.L_x_123:
[----:B------:R1:W2:Y:S02]  /*aab0*/  MUFU.RCP R3, R2 ;  /* 0x0000000200037308 */ /* 0x0002a40000001000 */
.L_x_122:
[----:B------:R-:W-:Y:S05]  /*aac0*/  BSYNC B2 ;  /* 0x0000000000027941 */ /* 0x000fea0003800000 */
.L_x_120:
[----:B--2---:R-:W-:Y:S01]  /*aad0*/  IMAD.MOV.U32 R0, RZ, RZ, R3 ;  /* 0x000000ffff007224 */ /* 0x004fe200078e0003 */
[----:B-1----:R-:W-:Y:S02]  /*aae0*/  MOV R2, R15 ;  /* 0x0000000f00027202 */ /* 0x002fe40000000f00 */
[----:B------:R-:W-:-:S04]  /*aaf0*/  MOV R3, 0x0 ;  /* 0x0000000000037802 */ /* 0x000fc80000000f00 */
[----:B------:R-:W-:Y:S05]  /*ab00*/  RET.REL.NODEC R2 `(_ZN7cutlass13device_kernelINS_4fmha6kernel28FmhaKernelTmaWarpSpecializedINS1_10collective30FmhaMainloopTmaWarpSpecializedINS_6half_tEffN4cute5tupleIJNS7_1CILi128EEENS9_ILi64EEENS9_ILi80EEEEEENS8_IJiNS9_ILi1EEENS8_IJiiEEEEEESG_SG_NS4_14ResidualFusionEJEEENS4_15FmhaFwdEpilogueIS6_fNS8_IJSB_SC_SB_EEEEENS2_23IndividualTileSchedulerEJEEEEEvNT_6ParamsE) ;  /* 0xffffff54023c7950 */ /* 0x000fea0003c3ffff */
.L_x_124:
[----:B------:R-:W-:-:S00]  /*ab10*/  BRA `(.L_x_124) ;  /* 0xfffffffc00fc7947 */ /* 0x000fc0000383ffff */
[----:B------:R-:W-:-:S00]  /*ab20*/  NOP ;  /* 0x0000000000007918 */ /* 0x000fc00000000000 */
        /* <DEDUP_REMOVED lines=13> */
.L_x_125:


//--------------------- .nv.global.init           --------------------------
	.section	.nv.global.init,"aw",@progbits
.nv.global.init:
	.type		$str$24,@object
	.size		$str$24,($str$25 - $str$24)
$str$24:
        /*0000*/ 	.byte	0x28, 0x61, 0x64, 0x64, 0x72, 0x65, 0x73, 0x73, 0x20, 0x26, 0x20, 0x6d, 0x61, 0x73, 0x6b, 0x29
        /*0010*/ 	.byte	0x20, 0x3d, 0x3d, 0x20, 0x30, 0x00
	.type		$str$25,@object
	.size		$str$25,(__unnamed_1 - $str$25)
$str$25:
        /*0016*/ 	.byte	0x2f, 0x74, 0x6d, 0x70, 0x2f, 0x63, 0x75, 0x74, 0x6c, 0x61, 0x73, 0x73, 0x5f, 0x73, 0x77, 0x65
        /*0026*/ 	.byte	0x65, 0x70, 0x5f, 0x73, 0x72, 0x63, 0x2f, 0x69, 0x6e, 0x63, 0x6c, 0x75, 0x64, 0x65, 0x2f, 0x63
        /*0036*/ 	.byte	0x75, 0x74, 0x65, 0x2f, 0x70, 0x6f, 0x69, 0x6e, 0x74, 0x65, 0x72, 0x5f, 0x66, 0x6c, 0x61, 0x67
        /*0046*/ 	.byte	0x67, 0x65, 0x64, 0x2e, 0x68, 0x70, 0x70, 0x00
	.type		__unnamed_1,@object
	.size		__unnamed_1,(__unnamed_2 - __unnamed_1)
__unnamed_1:
        /*004e*/ 	.byte	0x61, 0x75, 0x74, 0x6f, 0x20, 0x63, 0x75, 0x74, 0x65, 0x3a, 0x3a, 0x61, 0x73, 0x5f, 0x70, 0x6f
        /* <DEDUP_REMOVED lines=27> */
        /*020e*/ 	.byte	0x3e, 0x3e, 0x3e, 0x3e, 0x3e, 0x5d, 0x00
	.type		__unnamed_2,@object
	.size		__unnamed_2,(.L_1 - __unnamed_2)
__unnamed_2:
        /* <DEDUP_REMOVED lines=29> */
.L_1:


//--------------------- .nv.shared._ZN7cutlass13device_kernelINS_4fmha6kernel28FmhaKernelTmaWarpSpecializedINS1_10collective30FmhaMainloopTmaWarpSpecializedINS_6half_tEffN4cute5tupleIJNS7_1CILi128EEENS9_ILi64EEENS9_ILi80EEEEEENS8_IJiNS9_ILi1EEENS8_IJiiEEEEEESG_SG_NS4_14ResidualFusionEJEEENS4_15FmhaFwdEpilogueIS6_fNS8_IJSB_SC_SB_EEEEENS2_23IndividualTileSchedulerEJEEEEEvNT_6ParamsE --------------------------
	.section	.nv.shared._ZN7cutlass13device_kernelINS_4fmha6kernel28FmhaKernelTmaWarpSpecializedINS1_10collective30FmhaMainloopTmaWarpSpecializedINS_6half_tEffN4cute5tupleIJNS7_1CILi128EEENS9_ILi64EEENS9_ILi80EEEEEENS8_IJiNS9_ILi1EEENS8_IJiiEEEEEESG_SG_NS4_14ResidualFusionEJEEENS4_15FmhaFwdEpilogueIS6_fNS8_IJSB_SC_SB_EEEEENS2_23IndividualTileSchedulerEJEEEEEvNT_6ParamsE,"aw",@nobits
	.sectionflags	@""
	.align	16
	.zero		1024


//--------------------- .nv.shared.reserved.0     --------------------------
	.section	.nv.shared.reserved.0,"aw",@nobits
	.weak		__nv_reservedSMEM_offset_0_alias
	.size		__nv_reservedSMEM_offset_0_alias, 0, 0
	.other		__nv_reservedSMEM_offset_0_alias,@"STO_CUDA_RESERVED_SHARED STV_DEFAULT"
__nv_reservedSMEM_offset_0_alias:
	.zero		0


//--------------------- .nv.global                --------------------------
	.section	.nv.global,"aw",@nobits
.nv.global:
	.type		_ZN39_INTERNAL_84bcfde9_4_k_cu_b092c658_31334cute1_E,@object
	.size		_ZN39_INTERNAL_84bcfde9_4_k_cu_b092c658_31334cute1_E,(_ZN39_INTERNAL_84bcfde9_4_k_cu_b092c658_31334cuda3std3__45__cpo6cbeginE - _ZN39_INTERNAL_84bcfde9_4_k_cu_b092c658_31334cute1_E)
_ZN39_INTERNAL_84bcfde9_4_k_cu_b092c658_31334cute1_E:
	.zero		1
	.type		_ZN39_INTERNAL_84bcfde9_4_k_cu_b092c658_31334cuda3std3__45__cpo6cbeginE,@object
	.size		_ZN39_INTERNAL_84bcfde9_4_k_cu_b092c658_31334cuda3std3__45__cpo6cbeginE,(_ZN39_INTERNAL_84bcfde9_4_k_cu_b092c658_31334cuda3std3__48in_placeE - _ZN39_INTERNAL_84bcfde9_4_k_cu_b092c658_31334cuda3std3__45__cpo6cbeginE)
_ZN39_INTERNAL_84bcfde9_4_k_cu_b092c658_31334cuda3std3__45__cpo6cbeginE:
	.zero		1
	.type		_ZN39_INTERNAL_84bcfde9_4_k_cu_b092c658_31334cuda3std3__48in_placeE,@object
	.size		_ZN39_INTERNAL_84bcfde9_4_k_cu_b092c658_31334cuda3std3__48in_placeE,(_ZN39_INTERNAL_84bcfde9_4_k_cu_b092c658_31334cuda3std6ranges3__45__cpo9iter_moveE - _ZN39_INTERNAL_84bcfde9_4_k_cu_b092c658_31334cuda3std3__48in_placeE)
_ZN39_INTERNAL_84bcfde9_4_k_cu_b092c658_31334cuda3std3__48in_placeE:
	.zero		1
	.type		_ZN39_INTERNAL_84bcfde9_4_k_cu_b092c658_31334cuda3std6ranges3__45__cpo9iter_moveE,@object
	.size		_ZN39_INTERNAL_84bcfde9_4_k_cu_b092c658_31334cuda3std6ranges3__45__cpo9iter_moveE,(_ZN39_INTERNAL_84bcfde9_4_k_cu_b092c658_31334cuda3std3__45__cpo5beginE - _ZN39_INTERNAL_84bcfde9_4_k_cu_b092c658_31334cuda3std6ranges3__45__cpo9iter_moveE)
_ZN39_INTERNAL_84bcfde9_4_k_cu_b092c658_31334cuda3std6ranges3__45__cpo9iter_moveE:
	.zero		1
	.type		_ZN39_INTERNAL_84bcfde9_4_k_cu_b092c658_31334cuda3std3__45__cpo5beginE,@object
	.size		_ZN39_INTERNAL_84bcfde9_4_k_cu_b092c658_31334cuda3std3__45__cpo5beginE,(_ZN39_INTERNAL_84bcfde9_4_k_cu_b092c658_31334cuda3std3__441_GLOBAL__N__84bcfde9_4_k_cu_b092c658_31336ignoreE - _ZN39_INTERNAL_84bcfde9_4_k_cu_b092c658_31334cuda3std3__45__cpo5beginE)
_ZN39_INTERNAL_84bcfde9_4_k_cu_b092c658_31334cuda3std3__45__cpo5beginE:
	.zero		1
	.type		_ZN39_INTERNAL_84bcfde9_4_k_cu_b092c658_31334cuda3std3__441_GLOBAL__N__84bcfde9_4_k_cu_b092c658_31336ignoreE,@object
	.size		_ZN39_INTERNAL_84bcfde9_4_k_cu_b092c658_31334cuda3std3__441_GLOBAL__N__84bcfde9_4_k_cu_b092c658_31336ignoreE,(_ZN39_INTERNAL_84bcfde9_4_k_cu_b092c658_31334cute7productE - _ZN39_INTERNAL_84bcfde9_4_k_cu_b092c658_31334cuda3std3__441_GLOBAL__N__84bcfde9_4_k_cu_b092c658_31336ignoreE)
_ZN39_INTERNAL_84bcfde9_4_k_cu_b092c658_31334cuda3std3__441_GLOBAL__N__84bcfde9_4_k_cu_b092c658_31336ignoreE:
	.zero		1
	.type		_ZN39_INTERNAL_84bcfde9_4_k_cu_b092c658_31334cute7productE,@object
	.size		_ZN39_INTERNAL_84bcfde9_4_k_cu_b092c658_31334cute7productE,(_ZN39_INTERNAL_84bcfde9_4_k_cu_b092c658_31334cuda3std3__45__cpo3endE - _ZN39_INTERNAL_84bcfde9_4_k_cu_b092c658_31334cute7productE)
_ZN39_INTERNAL_84bcfde9_4_k_cu_b092c658_31334cute7productE:
	.zero		1
	.type		_ZN39_INTERNAL_84bcfde9_4_k_cu_b092c658_31334cuda3std3__45__cpo3endE,@object
	.size		_ZN39_INTERNAL_84bcfde9_4_k_cu_b092c658_31334cuda3std3__45__cpo3endE,(_ZN39_INTERNAL_84bcfde9_4_k_cu_b092c658_31334cuda3std3__419piecewise_constructE - _ZN39_INTERNAL_84bcfde9_4_k_cu_b092c658_31334cuda3std3__45__cpo3endE)
_ZN39_INTERNAL_84bcfde9_4_k_cu_b092c658_31334cuda3std3__45__cpo3endE:
	.zero		1
	.type		_ZN39_INTERNAL_84bcfde9_4_k_cu_b092c658_31334cuda3std3__419piecewise_constructE,@object
	.size		_ZN39_INTERNAL_84bcfde9_4_k_cu_b092c658_31334cuda3std3__419piecewise_constructE,(_ZN39_INTERNAL_84bcfde9_4_k_cu_b092c658_31334cuda3std3__45__cpo4cendE - _ZN39_INTERNAL_84bcfde9_4_k_cu_b092c658_31334cuda3std3__419piecewise_constructE)
_ZN39_INTERNAL_84bcfde9_4_k_cu_b092c658_31334cuda3std3__419piecewise_constructE:
	.zero		1
	.type		_ZN39_INTERNAL_84bcfde9_4_k_cu_b092c658_31334cuda3std3__45__cpo4cendE,@object
	.size		_ZN39_INTERNAL_84bcfde9_4_k_cu_b092c658_31334cuda3std3__45__cpo4cendE,(_ZN39_INTERNAL_84bcfde9_4_k_cu_b092c658_31334cuda3std6ranges3__45__cpo4swapE - _ZN39_INTERNAL_84bcfde9_4_k_cu_b092c658_31334cuda3std3__45__cpo4cendE)
_ZN39_INTERNAL_84bcfde9_4_k_cu_b092c658_31334cuda3std3__45__cpo4cendE:
	.zero		1
	.type		_ZN39_INTERNAL_84bcfde9_4_k_cu_b092c658_31334cuda3std6ranges3__45__cpo4swapE,@object
	.size		_ZN39_INTERNAL_84bcfde9_4_k_cu_b092c658_31334cuda3std6ranges3__45__cpo4swapE,(.L_9 - _ZN39_INTERNAL_84bcfde9_4_k_cu_b092c658_31334cuda3std6ranges3__45__cpo4swapE)
_ZN39_INTERNAL_84bcfde9_4_k_cu_b092c658_31334cuda3std6ranges3__45__cpo4swapE:
	.zero		1
.L_9:


//--------------------- .nv.constant0._ZN7cutlass13device_kernelINS_4fmha6kernel28FmhaKernelTmaWarpSpecializedINS1_10collective30FmhaMainloopTmaWarpSpecializedINS_6half_tEffN4cute5tupleIJNS7_1CILi128EEENS9_ILi64EEENS9_ILi80EEEEEENS8_IJiNS9_ILi1EEENS8_IJiiEEEEEESG_SG_NS4_14ResidualFusionEJEEENS4_15FmhaFwdEpilogueIS6_fNS8_IJSB_SC_SB_EEEEENS2_23IndividualTileSchedulerEJEEEEEvNT_6ParamsE --------------------------
	.section	.nv.constant0._ZN7cutlass13device_kernelINS_4fmha6kernel28FmhaKernelTmaWarpSpecializedINS1_10collective30FmhaMainloopTmaWarpSpecializedINS_6half_tEffN4cute5tupleIJNS7_1CILi128EEENS9_ILi64EEENS9_ILi80EEEEEENS8_IJiNS9_ILi1EEENS8_IJiiEEEEEESG_SG_NS4_14ResidualFusionEJEEENS4_15FmhaFwdEpilogueIS6_fNS8_IJSB_SC_SB_EEEEENS2_23IndividualTileSchedulerEJEEEEEvNT_6ParamsE,"a",@progbits
	.sectionflags	@""
	.align	4
.nv.constant0._ZN7cutlass13device_kernelINS_4fmha6kernel28FmhaKernelTmaWarpSpecializedINS1_10collective30FmhaMainloopTmaWarpSpecializedINS_6half_tEffN4cute5tupleIJNS7_1CILi128EEENS9_ILi64EEENS9_ILi80EEEEEENS8_IJiNS9_ILi1EEENS8_IJiiEEEEEESG_SG_NS4_14ResidualFusionEJEEENS4_15FmhaFwdEpilogueIS6_fNS8_IJSB_SC_SB_EEEEENS2_23IndividualTileSchedulerEJEEEEEvNT_6ParamsE:
	.zero		2688


//--------------------- SYMBOLS --------------------------

	.type		.nv.reservedSmem.offset0,@object
	.size		.nv.reservedSmem.offset0,0x4
	.type		__assertfail,@function
